//
// Generated by NVIDIA NVVM Compiler
//
// Compiler Build ID: CL-36424714
// Cuda compilation tools, release 13.0, V13.0.88
// Based on NVVM 20.0.0
//

.version 9.0
.target sm_100
.address_size 64

	// .globl	_Z13pointsClusterPiP5PointS1_iii
.func  (.param .b64 func_retval0) __internal_accurate_pow
(
	.param .b64 __internal_accurate_pow_param_0
)
;

.visible .entry _Z13pointsClusterPiP5PointS1_iii(
	.param .u64 .ptr .align 1 _Z13pointsClusterPiP5PointS1_iii_param_0,
	.param .u64 .ptr .align 1 _Z13pointsClusterPiP5PointS1_iii_param_1,
	.param .u64 .ptr .align 1 _Z13pointsClusterPiP5PointS1_iii_param_2,
	.param .u32 _Z13pointsClusterPiP5PointS1_iii_param_3,
	.param .u32 _Z13pointsClusterPiP5PointS1_iii_param_4,
	.param .u32 _Z13pointsClusterPiP5PointS1_iii_param_5
)
{
	.reg .pred 	%p<122>;
	.reg .b32 	%r<174>;
	.reg .b64 	%rd<16>;
	.reg .b64 	%fd<195>;

	ld.param.u64 	%rd7, [_Z13pointsClusterPiP5PointS1_iii_param_1];
	ld.param.u64 	%rd8, [_Z13pointsClusterPiP5PointS1_iii_param_2];
	ld.param.u32 	%r24, [_Z13pointsClusterPiP5PointS1_iii_param_3];
	ld.param.u32 	%r25, [_Z13pointsClusterPiP5PointS1_iii_param_4];
	cvta.to.global.u64 	%rd1, %rd8;
	cvta.to.global.u64 	%rd9, %rd7;
	mov.u32 	%r26, %ctaid.x;
	mov.u32 	%r27, %ntid.x;
	mov.u32 	%r28, %tid.x;
	mad.lo.s32 	%r29, %r26, %r27, %r28;
	mov.u32 	%r30, %ctaid.y;
	mov.u32 	%r31, %ntid.y;
	mov.u32 	%r32, %tid.y;
	mad.lo.s32 	%r33, %r30, %r31, %r32;
	mad.lo.s32 	%r1, %r25, %r33, %r29;
	mul.wide.s32 	%rd10, %r1, 40;
	add.s64 	%rd2, %rd9, %rd10;
	ld.global.f64 	%fd1, [%rd2];
	ld.global.f64 	%fd88, [%rd1];
	sub.f64 	%fd2, %fd1, %fd88;
	{
	.reg .b32 %temp; 
	mov.b64 	{%temp, %r2}, %fd2;
	}
	mov.f64 	%fd89, 0d4000000000000000;
	{
	.reg .b32 %temp; 
	mov.b64 	{%temp, %r34}, %fd89;
	}
	and.b32  	%r4, %r34, 2146435072;
	setp.eq.s32 	%p2, %r4, 1062207488;
	abs.f64 	%fd3, %fd2;
	{ // callseq 0, 0
	.param .b64 param0;
	st.param.f64 	[param0], %fd3;
	.param .b64 retval0;
	call.uni (retval0), 
	__internal_accurate_pow, 
	(
	param0
	);
	ld.param.f64 	%fd90, [retval0];
	} // callseq 0
	setp.lt.s32 	%p3, %r2, 0;
	neg.f64 	%fd92, %fd90;
	selp.f64 	%fd93, %fd92, %fd90, %p2;
	selp.f64 	%fd180, %fd93, %fd90, %p3;
	setp.neu.f64 	%p4, %fd2, 0d0000000000000000;
	@%p4 bra 	$L__BB0_2;
	setp.eq.s32 	%p5, %r4, 1062207488;
	selp.b32 	%r35, %r2, 0, %p5;
	setp.lt.s32 	%p6, %r34, 0;
	or.b32  	%r36, %r35, 2146435072;
	selp.b32 	%r37, %r36, %r35, %p6;
	mov.b32 	%r38, 0;
	mov.b64 	%fd180, {%r38, %r37};
$L__BB0_2:
	add.f64 	%fd94, %fd2, 0d4000000000000000;
	{
	.reg .b32 %temp; 
	mov.b64 	{%temp, %r39}, %fd94;
	}
	and.b32  	%r40, %r39, 2146435072;
	setp.ne.s32 	%p7, %r40, 2146435072;
	@%p7 bra 	$L__BB0_7;
	setp.num.f64 	%p8, %fd2, %fd2;
	@%p8 bra 	$L__BB0_5;
	mov.f64 	%fd95, 0d4000000000000000;
	add.rn.f64 	%fd180, %fd2, %fd95;
	bra.uni 	$L__BB0_7;
$L__BB0_5:
	setp.neu.f64 	%p9, %fd3, 0d7FF0000000000000;
	@%p9 bra 	$L__BB0_7;
	setp.lt.s32 	%p10, %r2, 0;
	setp.eq.s32 	%p11, %r4, 1062207488;
	setp.lt.s32 	%p12, %r34, 0;
	selp.b32 	%r42, 0, 2146435072, %p12;
	and.b32  	%r43, %r34, 2147483647;
	setp.ne.s32 	%p13, %r43, 1071644672;
	or.b32  	%r44, %r42, -2147483648;
	selp.b32 	%r45, %r44, %r42, %p13;
	selp.b32 	%r46, %r45, %r42, %p11;
	selp.b32 	%r47, %r46, %r42, %p10;
	mov.b32 	%r48, 0;
	mov.b64 	%fd180, {%r48, %r47};
$L__BB0_7:
	setp.eq.s32 	%p14, %r4, 1062207488;
	setp.eq.f64 	%p15, %fd2, 0d3FF0000000000000;
	selp.f64 	%fd10, 0d3FF0000000000000, %fd180, %p15;
	ld.global.f64 	%fd11, [%rd2+8];
	ld.global.f64 	%fd96, [%rd1+8];
	sub.f64 	%fd12, %fd11, %fd96;
	{
	.reg .b32 %temp; 
	mov.b64 	{%temp, %r5}, %fd12;
	}
	abs.f64 	%fd13, %fd12;
	{ // callseq 1, 0
	.param .b64 param0;
	st.param.f64 	[param0], %fd13;
	.param .b64 retval0;
	call.uni (retval0), 
	__internal_accurate_pow, 
	(
	param0
	);
	ld.param.f64 	%fd97, [retval0];
	} // callseq 1
	setp.lt.s32 	%p16, %r5, 0;
	neg.f64 	%fd99, %fd97;
	selp.f64 	%fd100, %fd99, %fd97, %p14;
	selp.f64 	%fd182, %fd100, %fd97, %p16;
	setp.neu.f64 	%p17, %fd12, 0d0000000000000000;
	@%p17 bra 	$L__BB0_9;
	setp.eq.s32 	%p18, %r4, 1062207488;
	selp.b32 	%r50, %r5, 0, %p18;
	setp.lt.s32 	%p19, %r34, 0;
	or.b32  	%r51, %r50, 2146435072;
	selp.b32 	%r52, %r51, %r50, %p19;
	mov.b32 	%r53, 0;
	mov.b64 	%fd182, {%r53, %r52};
$L__BB0_9:
	add.f64 	%fd101, %fd12, 0d4000000000000000;
	{
	.reg .b32 %temp; 
	mov.b64 	{%temp, %r54}, %fd101;
	}
	and.b32  	%r55, %r54, 2146435072;
	setp.ne.s32 	%p20, %r55, 2146435072;
	@%p20 bra 	$L__BB0_14;
	setp.num.f64 	%p21, %fd12, %fd12;
	@%p21 bra 	$L__BB0_12;
	mov.f64 	%fd102, 0d4000000000000000;
	add.rn.f64 	%fd182, %fd12, %fd102;
	bra.uni 	$L__BB0_14;
$L__BB0_12:
	setp.neu.f64 	%p22, %fd13, 0d7FF0000000000000;
	@%p22 bra 	$L__BB0_14;
	setp.lt.s32 	%p23, %r5, 0;
	setp.eq.s32 	%p24, %r4, 1062207488;
	setp.lt.s32 	%p25, %r34, 0;
	selp.b32 	%r57, 0, 2146435072, %p25;
	and.b32  	%r58, %r34, 2147483647;
	setp.ne.s32 	%p26, %r58, 1071644672;
	or.b32  	%r59, %r57, -2147483648;
	selp.b32 	%r60, %r59, %r57, %p26;
	selp.b32 	%r61, %r60, %r57, %p24;
	selp.b32 	%r62, %r61, %r57, %p23;
	mov.b32 	%r63, 0;
	mov.b64 	%fd182, {%r63, %r62};
$L__BB0_14:
	setp.eq.s32 	%p27, %r4, 1062207488;
	setp.eq.f64 	%p28, %fd12, 0d3FF0000000000000;
	selp.f64 	%fd103, 0d3FF0000000000000, %fd182, %p28;
	add.f64 	%fd20, %fd10, %fd103;
	ld.global.f64 	%fd21, [%rd2+16];
	ld.global.f64 	%fd104, [%rd1+16];
	sub.f64 	%fd22, %fd21, %fd104;
	{
	.reg .b32 %temp; 
	mov.b64 	{%temp, %r6}, %fd22;
	}
	abs.f64 	%fd23, %fd22;
	{ // callseq 2, 0
	.param .b64 param0;
	st.param.f64 	[param0], %fd23;
	.param .b64 retval0;
	call.uni (retval0), 
	__internal_accurate_pow, 
	(
	param0
	);
	ld.param.f64 	%fd105, [retval0];
	} // callseq 2
	setp.lt.s32 	%p29, %r6, 0;
	neg.f64 	%fd107, %fd105;
	selp.f64 	%fd108, %fd107, %fd105, %p27;
	selp.f64 	%fd184, %fd108, %fd105, %p29;
	setp.neu.f64 	%p30, %fd22, 0d0000000000000000;
	@%p30 bra 	$L__BB0_16;
	setp.eq.s32 	%p31, %r4, 1062207488;
	selp.b32 	%r65, %r6, 0, %p31;
	setp.lt.s32 	%p32, %r34, 0;
	or.b32  	%r66, %r65, 2146435072;
	selp.b32 	%r67, %r66, %r65, %p32;
	mov.b32 	%r68, 0;
	mov.b64 	%fd184, {%r68, %r67};
$L__BB0_16:
	add.f64 	%fd109, %fd22, 0d4000000000000000;
	{
	.reg .b32 %temp; 
	mov.b64 	{%temp, %r69}, %fd109;
	}
	and.b32  	%r70, %r69, 2146435072;
	setp.ne.s32 	%p33, %r70, 2146435072;
	@%p33 bra 	$L__BB0_21;
	setp.num.f64 	%p34, %fd22, %fd22;
	@%p34 bra 	$L__BB0_19;
	mov.f64 	%fd110, 0d4000000000000000;
	add.rn.f64 	%fd184, %fd22, %fd110;
	bra.uni 	$L__BB0_21;
$L__BB0_19:
	setp.neu.f64 	%p35, %fd23, 0d7FF0000000000000;
	@%p35 bra 	$L__BB0_21;
	setp.lt.s32 	%p36, %r6, 0;
	setp.eq.s32 	%p37, %r4, 1062207488;
	setp.lt.s32 	%p38, %r34, 0;
	selp.b32 	%r72, 0, 2146435072, %p38;
	and.b32  	%r73, %r34, 2147483647;
	setp.ne.s32 	%p39, %r73, 1071644672;
	or.b32  	%r74, %r72, -2147483648;
	selp.b32 	%r75, %r74, %r72, %p39;
	selp.b32 	%r76, %r75, %r72, %p37;
	selp.b32 	%r77, %r76, %r72, %p36;
	mov.b32 	%r78, 0;
	mov.b64 	%fd184, {%r78, %r77};
$L__BB0_21:
	setp.eq.s32 	%p40, %r4, 1062207488;
	setp.eq.f64 	%p41, %fd22, 0d3FF0000000000000;
	selp.f64 	%fd111, 0d3FF0000000000000, %fd184, %p41;
	add.f64 	%fd30, %fd20, %fd111;
	ld.global.f64 	%fd31, [%rd2+24];
	ld.global.f64 	%fd112, [%rd1+24];
	sub.f64 	%fd32, %fd31, %fd112;
	{
	.reg .b32 %temp; 
	mov.b64 	{%temp, %r8}, %fd32;
	}
	abs.f64 	%fd33, %fd32;
	{ // callseq 3, 0
	.param .b64 param0;
	st.param.f64 	[param0], %fd33;
	.param .b64 retval0;
	call.uni (retval0), 
	__internal_accurate_pow, 
	(
	param0
	);
	ld.param.f64 	%fd113, [retval0];
	} // callseq 3
	setp.lt.s32 	%p42, %r8, 0;
	neg.f64 	%fd115, %fd113;
	selp.f64 	%fd116, %fd115, %fd113, %p40;
	selp.f64 	%fd186, %fd116, %fd113, %p42;
	setp.neu.f64 	%p43, %fd32, 0d0000000000000000;
	@%p43 bra 	$L__BB0_23;
	selp.b32 	%r79, %r8, 0, %p40;
	setp.lt.s32 	%p45, %r34, 0;
	or.b32  	%r80, %r79, 2146435072;
	selp.b32 	%r81, %r80, %r79, %p45;
	mov.b32 	%r82, 0;
	mov.b64 	%fd186, {%r82, %r81};
$L__BB0_23:
	add.f64 	%fd117, %fd32, 0d4000000000000000;
	{
	.reg .b32 %temp; 
	mov.b64 	{%temp, %r83}, %fd117;
	}
	and.b32  	%r84, %r83, 2146435072;
	setp.ne.s32 	%p46, %r84, 2146435072;
	@%p46 bra 	$L__BB0_28;
	setp.num.f64 	%p47, %fd32, %fd32;
	@%p47 bra 	$L__BB0_26;
	mov.f64 	%fd118, 0d4000000000000000;
	add.rn.f64 	%fd186, %fd32, %fd118;
	bra.uni 	$L__BB0_28;
$L__BB0_26:
	setp.neu.f64 	%p48, %fd33, 0d7FF0000000000000;
	@%p48 bra 	$L__BB0_28;
	setp.lt.s32 	%p49, %r8, 0;
	setp.eq.s32 	%p50, %r4, 1062207488;
	setp.lt.s32 	%p51, %r34, 0;
	selp.b32 	%r86, 0, 2146435072, %p51;
	and.b32  	%r87, %r34, 2147483647;
	setp.ne.s32 	%p52, %r87, 1071644672;
	or.b32  	%r88, %r86, -2147483648;
	selp.b32 	%r89, %r88, %r86, %p52;
	selp.b32 	%r90, %r89, %r86, %p50;
	selp.b32 	%r91, %r90, %r86, %p49;
	mov.b32 	%r92, 0;
	mov.b64 	%fd186, {%r92, %r91};
$L__BB0_28:
	setp.eq.s32 	%p53, %r4, 1062207488;
	setp.eq.f64 	%p54, %fd32, 0d3FF0000000000000;
	selp.f64 	%fd119, 0d3FF0000000000000, %fd186, %p54;
	add.f64 	%fd40, %fd30, %fd119;
	ld.global.f64 	%fd41, [%rd2+32];
	ld.global.f64 	%fd120, [%rd1+32];
	sub.f64 	%fd42, %fd41, %fd120;
	{
	.reg .b32 %temp; 
	mov.b64 	{%temp, %r10}, %fd42;
	}
	abs.f64 	%fd43, %fd42;
	{ // callseq 4, 0
	.param .b64 param0;
	st.param.f64 	[param0], %fd43;
	.param .b64 retval0;
	call.uni (retval0), 
	__internal_accurate_pow, 
	(
	param0
	);
	ld.param.f64 	%fd121, [retval0];
	} // callseq 4
	setp.lt.s32 	%p55, %r10, 0;
	neg.f64 	%fd123, %fd121;
	selp.f64 	%fd124, %fd123, %fd121, %p53;
	selp.f64 	%fd188, %fd124, %fd121, %p55;
	setp.neu.f64 	%p56, %fd42, 0d0000000000000000;
	@%p56 bra 	$L__BB0_30;
	selp.b32 	%r93, %r10, 0, %p53;
	setp.lt.s32 	%p58, %r34, 0;
	or.b32  	%r94, %r93, 2146435072;
	selp.b32 	%r95, %r94, %r93, %p58;
	mov.b32 	%r96, 0;
	mov.b64 	%fd188, {%r96, %r95};
$L__BB0_30:
	add.f64 	%fd125, %fd42, 0d4000000000000000;
	{
	.reg .b32 %temp; 
	mov.b64 	{%temp, %r97}, %fd125;
	}
	and.b32  	%r98, %r97, 2146435072;
	setp.ne.s32 	%p59, %r98, 2146435072;
	@%p59 bra 	$L__BB0_35;
	setp.num.f64 	%p60, %fd42, %fd42;
	@%p60 bra 	$L__BB0_33;
	mov.f64 	%fd126, 0d4000000000000000;
	add.rn.f64 	%fd188, %fd42, %fd126;
	bra.uni 	$L__BB0_35;
$L__BB0_33:
	setp.neu.f64 	%p61, %fd43, 0d7FF0000000000000;
	@%p61 bra 	$L__BB0_35;
	setp.lt.s32 	%p62, %r10, 0;
	setp.eq.s32 	%p63, %r4, 1062207488;
	setp.lt.s32 	%p64, %r34, 0;
	selp.b32 	%r100, 0, 2146435072, %p64;
	and.b32  	%r101, %r34, 2147483647;
	setp.ne.s32 	%p65, %r101, 1071644672;
	or.b32  	%r102, %r100, -2147483648;
	selp.b32 	%r103, %r102, %r100, %p65;
	selp.b32 	%r104, %r103, %r100, %p63;
	selp.b32 	%r105, %r104, %r100, %p62;
	mov.b32 	%r106, 0;
	mov.b64 	%fd188, {%r106, %r105};
$L__BB0_35:
	setp.eq.f64 	%p66, %fd42, 0d3FF0000000000000;
	selp.f64 	%fd127, 0d3FF0000000000000, %fd188, %p66;
	add.f64 	%fd50, %fd40, %fd127;
	setp.lt.s32 	%p67, %r24, 2;
	mov.b32 	%r173, 0;
	@%p67 bra 	$L__BB0_63;
	setp.eq.s32 	%p68, %r4, 1062207488;
	sqrt.rn.f64 	%fd189, %fd50;
	and.b32  	%r109, %r34, 2147483647;
	setp.ne.s32 	%p69, %r109, 1071644672;
	and.pred  	%p1, %p68, %p69;
	neg.s32 	%r171, %r24;
	add.s64 	%rd15, %rd1, 72;
	mov.b32 	%r170, 0;
	mov.u32 	%r173, %r170;
$L__BB0_37:
	setp.lt.s32 	%p70, %r34, 0;
	and.b32  	%r110, %r34, 2146435072;
	setp.eq.s32 	%p71, %r110, 1062207488;
	add.s32 	%r170, %r170, 1;
	ld.global.f64 	%fd128, [%rd15+-32];
	sub.f64 	%fd53, %fd1, %fd128;
	{
	.reg .b32 %temp; 
	mov.b64 	{%temp, %r16}, %fd53;
	}
	abs.f64 	%fd54, %fd53;
	{ // callseq 5, 0
	.param .b64 param0;
	st.param.f64 	[param0], %fd54;
	.param .b64 retval0;
	call.uni (retval0), 
	__internal_accurate_pow, 
	(
	param0
	);
	ld.param.f64 	%fd129, [retval0];
	} // callseq 5
	setp.lt.s32 	%p72, %r16, 0;
	neg.f64 	%fd131, %fd129;
	selp.f64 	%fd132, %fd131, %fd129, %p71;
	selp.f64 	%fd133, %fd132, %fd129, %p72;
	setp.eq.f64 	%p73, %fd53, 0d0000000000000000;
	selp.b32 	%r111, %r16, 0, %p71;
	or.b32  	%r112, %r111, 2146435072;
	selp.b32 	%r113, %r112, %r111, %p70;
	mov.b32 	%r114, 0;
	mov.b64 	%fd134, {%r114, %r113};
	selp.f64 	%fd190, %fd134, %fd133, %p73;
	add.f64 	%fd135, %fd53, 0d4000000000000000;
	{
	.reg .b32 %temp; 
	mov.b64 	{%temp, %r115}, %fd135;
	}
	and.b32  	%r116, %r115, 2146435072;
	setp.ne.s32 	%p74, %r116, 2146435072;
	@%p74 bra 	$L__BB0_42;
	setp.num.f64 	%p75, %fd53, %fd53;
	@%p75 bra 	$L__BB0_40;
	mov.f64 	%fd136, 0d4000000000000000;
	add.rn.f64 	%fd190, %fd53, %fd136;
	bra.uni 	$L__BB0_42;
$L__BB0_40:
	setp.neu.f64 	%p76, %fd54, 0d7FF0000000000000;
	@%p76 bra 	$L__BB0_42;
	setp.lt.s32 	%p77, %r16, 0;
	setp.lt.s32 	%p78, %r34, 0;
	selp.b32 	%r117, 0, 2146435072, %p78;
	or.b32  	%r118, %r117, -2147483648;
	selp.b32 	%r119, %r118, %r117, %p1;
	selp.b32 	%r120, %r119, %r117, %p77;
	mov.b32 	%r121, 0;
	mov.b64 	%fd190, {%r121, %r120};
$L__BB0_42:
	setp.lt.s32 	%p79, %r34, 0;
	and.b32  	%r122, %r34, 2146435072;
	setp.eq.s32 	%p80, %r122, 1062207488;
	setp.eq.f64 	%p81, %fd53, 0d3FF0000000000000;
	selp.f64 	%fd59, 0d3FF0000000000000, %fd190, %p81;
	ld.global.f64 	%fd137, [%rd15+-24];
	sub.f64 	%fd60, %fd11, %fd137;
	{
	.reg .b32 %temp; 
	mov.b64 	{%temp, %r17}, %fd60;
	}
	abs.f64 	%fd61, %fd60;
	{ // callseq 6, 0
	.param .b64 param0;
	st.param.f64 	[param0], %fd61;
	.param .b64 retval0;
	call.uni (retval0), 
	__internal_accurate_pow, 
	(
	param0
	);
	ld.param.f64 	%fd138, [retval0];
	} // callseq 6
	setp.lt.s32 	%p82, %r17, 0;
	neg.f64 	%fd140, %fd138;
	selp.f64 	%fd141, %fd140, %fd138, %p80;
	selp.f64 	%fd142, %fd141, %fd138, %p82;
	setp.eq.f64 	%p83, %fd60, 0d0000000000000000;
	selp.b32 	%r123, %r17, 0, %p80;
	or.b32  	%r124, %r123, 2146435072;
	selp.b32 	%r125, %r124, %r123, %p79;
	mov.b32 	%r126, 0;
	mov.b64 	%fd143, {%r126, %r125};
	selp.f64 	%fd191, %fd143, %fd142, %p83;
	add.f64 	%fd144, %fd60, 0d4000000000000000;
	{
	.reg .b32 %temp; 
	mov.b64 	{%temp, %r127}, %fd144;
	}
	and.b32  	%r128, %r127, 2146435072;
	setp.ne.s32 	%p84, %r128, 2146435072;
	@%p84 bra 	$L__BB0_47;
	setp.num.f64 	%p85, %fd60, %fd60;
	@%p85 bra 	$L__BB0_45;
	mov.f64 	%fd145, 0d4000000000000000;
	add.rn.f64 	%fd191, %fd60, %fd145;
	bra.uni 	$L__BB0_47;
$L__BB0_45:
	setp.neu.f64 	%p86, %fd61, 0d7FF0000000000000;
	@%p86 bra 	$L__BB0_47;
	selp.b32 	%r129, 0, 2146435072, %p79;
	or.b32  	%r130, %r129, -2147483648;
	selp.b32 	%r131, %r130, %r129, %p1;
	selp.b32 	%r132, %r131, %r129, %p82;
	mov.b32 	%r133, 0;
	mov.b64 	%fd191, {%r133, %r132};
$L__BB0_47:
	and.b32  	%r134, %r34, 2146435072;
	setp.eq.s32 	%p90, %r134, 1062207488;
	setp.eq.f64 	%p91, %fd60, 0d3FF0000000000000;
	selp.f64 	%fd146, 0d3FF0000000000000, %fd191, %p91;
	add.f64 	%fd66, %fd59, %fd146;
	ld.global.f64 	%fd147, [%rd15+-16];
	sub.f64 	%fd67, %fd21, %fd147;
	{
	.reg .b32 %temp; 
	mov.b64 	{%temp, %r18}, %fd67;
	}
	abs.f64 	%fd68, %fd67;
	{ // callseq 7, 0
	.param .b64 param0;
	st.param.f64 	[param0], %fd68;
	.param .b64 retval0;
	call.uni (retval0), 
	__internal_accurate_pow, 
	(
	param0
	);
	ld.param.f64 	%fd148, [retval0];
	} // callseq 7
	setp.lt.s32 	%p92, %r18, 0;
	neg.f64 	%fd150, %fd148;
	selp.f64 	%fd151, %fd150, %fd148, %p90;
	selp.f64 	%fd152, %fd151, %fd148, %p92;
	setp.eq.f64 	%p93, %fd67, 0d0000000000000000;
	selp.b32 	%r135, %r18, 0, %p90;
	or.b32  	%r136, %r135, 2146435072;
	selp.b32 	%r137, %r136, %r135, %p79;
	mov.b32 	%r138, 0;
	mov.b64 	%fd153, {%r138, %r137};
	selp.f64 	%fd192, %fd153, %fd152, %p93;
	add.f64 	%fd154, %fd67, 0d4000000000000000;
	{
	.reg .b32 %temp; 
	mov.b64 	{%temp, %r139}, %fd154;
	}
	and.b32  	%r140, %r139, 2146435072;
	setp.ne.s32 	%p94, %r140, 2146435072;
	@%p94 bra 	$L__BB0_52;
	setp.num.f64 	%p95, %fd67, %fd67;
	@%p95 bra 	$L__BB0_50;
	mov.f64 	%fd155, 0d4000000000000000;
	add.rn.f64 	%fd192, %fd67, %fd155;
	bra.uni 	$L__BB0_52;
$L__BB0_50:
	setp.neu.f64 	%p96, %fd68, 0d7FF0000000000000;
	@%p96 bra 	$L__BB0_52;
	selp.b32 	%r141, 0, 2146435072, %p79;
	or.b32  	%r142, %r141, -2147483648;
	selp.b32 	%r143, %r142, %r141, %p1;
	selp.b32 	%r144, %r143, %r141, %p92;
	mov.b32 	%r145, 0;
	mov.b64 	%fd192, {%r145, %r144};
$L__BB0_52:
	and.b32  	%r146, %r34, 2146435072;
	setp.eq.s32 	%p100, %r146, 1062207488;
	setp.eq.f64 	%p101, %fd67, 0d3FF0000000000000;
	selp.f64 	%fd156, 0d3FF0000000000000, %fd192, %p101;
	add.f64 	%fd73, %fd66, %fd156;
	ld.global.f64 	%fd157, [%rd15+-8];
	sub.f64 	%fd74, %fd31, %fd157;
	{
	.reg .b32 %temp; 
	mov.b64 	{%temp, %r19}, %fd74;
	}
	abs.f64 	%fd75, %fd74;
	{ // callseq 8, 0
	.param .b64 param0;
	st.param.f64 	[param0], %fd75;
	.param .b64 retval0;
	call.uni (retval0), 
	__internal_accurate_pow, 
	(
	param0
	);
	ld.param.f64 	%fd158, [retval0];
	} // callseq 8
	setp.lt.s32 	%p102, %r19, 0;
	neg.f64 	%fd160, %fd158;
	selp.f64 	%fd161, %fd160, %fd158, %p100;
	selp.f64 	%fd162, %fd161, %fd158, %p102;
	setp.eq.f64 	%p103, %fd74, 0d0000000000000000;
	selp.b32 	%r147, %r19, 0, %p100;
	or.b32  	%r148, %r147, 2146435072;
	selp.b32 	%r149, %r148, %r147, %p79;
	mov.b32 	%r150, 0;
	mov.b64 	%fd163, {%r150, %r149};
	selp.f64 	%fd193, %fd163, %fd162, %p103;
	add.f64 	%fd164, %fd74, 0d4000000000000000;
	{
	.reg .b32 %temp; 
	mov.b64 	{%temp, %r151}, %fd164;
	}
	and.b32  	%r152, %r151, 2146435072;
	setp.ne.s32 	%p104, %r152, 2146435072;
	@%p104 bra 	$L__BB0_57;
	setp.num.f64 	%p105, %fd74, %fd74;
	@%p105 bra 	$L__BB0_55;
	mov.f64 	%fd165, 0d4000000000000000;
	add.rn.f64 	%fd193, %fd74, %fd165;
	bra.uni 	$L__BB0_57;
$L__BB0_55:
	setp.neu.f64 	%p106, %fd75, 0d7FF0000000000000;
	@%p106 bra 	$L__BB0_57;
	selp.b32 	%r153, 0, 2146435072, %p79;
	or.b32  	%r154, %r153, -2147483648;
	selp.b32 	%r155, %r154, %r153, %p1;
	selp.b32 	%r156, %r155, %r153, %p102;
	mov.b32 	%r157, 0;
	mov.b64 	%fd193, {%r157, %r156};
$L__BB0_57:
	and.b32  	%r158, %r34, 2146435072;
	setp.eq.s32 	%p110, %r158, 1062207488;
	setp.eq.f64 	%p111, %fd74, 0d3FF0000000000000;
	selp.f64 	%fd166, 0d3FF0000000000000, %fd193, %p111;
	add.f64 	%fd80, %fd73, %fd166;
	ld.global.f64 	%fd167, [%rd15];
	sub.f64 	%fd81, %fd41, %fd167;
	{
	.reg .b32 %temp; 
	mov.b64 	{%temp, %r20}, %fd81;
	}
	abs.f64 	%fd82, %fd81;
	{ // callseq 9, 0
	.param .b64 param0;
	st.param.f64 	[param0], %fd82;
	.param .b64 retval0;
	call.uni (retval0), 
	__internal_accurate_pow, 
	(
	param0
	);
	ld.param.f64 	%fd168, [retval0];
	} // callseq 9
	setp.lt.s32 	%p112, %r20, 0;
	neg.f64 	%fd170, %fd168;
	selp.f64 	%fd171, %fd170, %fd168, %p110;
	selp.f64 	%fd172, %fd171, %fd168, %p112;
	setp.eq.f64 	%p113, %fd81, 0d0000000000000000;
	selp.b32 	%r159, %r20, 0, %p110;
	or.b32  	%r160, %r159, 2146435072;
	selp.b32 	%r161, %r160, %r159, %p79;
	mov.b32 	%r162, 0;
	mov.b64 	%fd173, {%r162, %r161};
	selp.f64 	%fd194, %fd173, %fd172, %p113;
	add.f64 	%fd174, %fd81, 0d4000000000000000;
	{
	.reg .b32 %temp; 
	mov.b64 	{%temp, %r163}, %fd174;
	}
	and.b32  	%r164, %r163, 2146435072;
	setp.ne.s32 	%p114, %r164, 2146435072;
	@%p114 bra 	$L__BB0_62;
	setp.num.f64 	%p115, %fd81, %fd81;
	@%p115 bra 	$L__BB0_60;
	mov.f64 	%fd175, 0d4000000000000000;
	add.rn.f64 	%fd194, %fd81, %fd175;
	bra.uni 	$L__BB0_62;
$L__BB0_60:
	setp.neu.f64 	%p116, %fd82, 0d7FF0000000000000;
	@%p116 bra 	$L__BB0_62;
	selp.b32 	%r165, 0, 2146435072, %p79;
	or.b32  	%r166, %r165, -2147483648;
	selp.b32 	%r167, %r166, %r165, %p1;
	selp.b32 	%r168, %r167, %r165, %p112;
	mov.b32 	%r169, 0;
	mov.b64 	%fd194, {%r169, %r168};
$L__BB0_62:
	setp.eq.f64 	%p119, %fd81, 0d3FF0000000000000;
	selp.f64 	%fd176, 0d3FF0000000000000, %fd194, %p119;
	add.f64 	%fd177, %fd80, %fd176;
	sqrt.rn.f64 	%fd178, %fd177;
	setp.ge.f64 	%p120, %fd189, %fd178;
	selp.b32 	%r173, %r170, %r173, %p120;
	selp.f64 	%fd189, %fd178, %fd189, %p120;
	add.s32 	%r171, %r171, 1;
	add.s64 	%rd15, %rd15, 40;
	setp.ne.s32 	%p121, %r171, -1;
	@%p121 bra 	$L__BB0_37;
$L__BB0_63:
	ld.param.u64 	%rd14, [_Z13pointsClusterPiP5PointS1_iii_param_0];
	cvta.to.global.u64 	%rd11, %rd14;
	mul.wide.s32 	%rd12, %r1, 4;
	add.s64 	%rd13, %rd11, %rd12;
	st.global.u32 	[%rd13], %r173;
	ret;

}
.func  (.param .b64 func_retval0) __internal_accurate_pow(
	.param .b64 __internal_accurate_pow_param_0
)
{
	.reg .pred 	%p<8>;
	.reg .b32 	%r<49>;
	.reg .b32 	%f<3>;
	.reg .b64 	%fd<109>;

	ld.param.f64 	%fd10, [__internal_accurate_pow_param_0];
	{
	.reg .b32 %temp; 
	mov.b64 	{%temp, %r46}, %fd10;
	}
	{
	.reg .b32 %temp; 
	mov.b64 	{%r45, %temp}, %fd10;
	}
	shr.u32 	%r47, %r46, 20;
	setp.gt.u32 	%p1, %r46, 1048575;
	@%p1 bra 	$L__BB1_2;
	mul.f64 	%fd11, %fd10, 0d4350000000000000;
	{
	.reg .b32 %temp; 
	mov.b64 	{%temp, %r46}, %fd11;
	}
	{
	.reg .b32 %temp; 
	mov.b64 	{%r45, %temp}, %fd11;
	}
	shr.u32 	%r16, %r46, 20;
	add.s32 	%r47, %r16, -54;
$L__BB1_2:
	add.s32 	%r48, %r47, -1023;
	and.b32  	%r17, %r46, -2146435073;
	or.b32  	%r18, %r17, 1072693248;
	mov.b64 	%fd107, {%r45, %r18};
	setp.lt.u32 	%p2, %r18, 1073127583;
	@%p2 bra 	$L__BB1_4;
	{
	.reg .b32 %temp; 
	mov.b64 	{%r19, %temp}, %fd107;
	}
	{
	.reg .b32 %temp; 
	mov.b64 	{%temp, %r20}, %fd107;
	}
	add.s32 	%r21, %r20, -1048576;
	mov.b64 	%fd107, {%r19, %r21};
	add.s32 	%r48, %r47, -1022;
$L__BB1_4:
	add.f64 	%fd12, %fd107, 0dBFF0000000000000;
	add.f64 	%fd13, %fd107, 0d3FF0000000000000;
	rcp.approx.ftz.f64 	%fd14, %fd13;
	neg.f64 	%fd15, %fd13;
	fma.rn.f64 	%fd16, %fd15, %fd14, 0d3FF0000000000000;
	fma.rn.f64 	%fd17, %fd16, %fd16, %fd16;
	fma.rn.f64 	%fd18, %fd17, %fd14, %fd14;
	mul.f64 	%fd19, %fd12, %fd18;
	fma.rn.f64 	%fd20, %fd12, %fd18, %fd19;
	mul.f64 	%fd21, %fd20, %fd20;
	fma.rn.f64 	%fd22, %fd21, 0d3EB0F5FF7D2CAFE2, 0d3ED0F5D241AD3B5A;
	fma.rn.f64 	%fd23, %fd22, %fd21, 0d3EF3B20A75488A3F;
	fma.rn.f64 	%fd24, %fd23, %fd21, 0d3F1745CDE4FAECD5;
	fma.rn.f64 	%fd25, %fd24, %fd21, 0d3F3C71C7258A578B;
	fma.rn.f64 	%fd26, %fd25, %fd21, 0d3F6249249242B910;
	fma.rn.f64 	%fd27, %fd26, %fd21, 0d3F89999999999DFB;
	sub.f64 	%fd28, %fd12, %fd20;
	add.f64 	%fd29, %fd28, %fd28;
	neg.f64 	%fd30, %fd20;
	fma.rn.f64 	%fd31, %fd30, %fd12, %fd29;
	mul.f64 	%fd32, %fd18, %fd31;
	fma.rn.f64 	%fd33, %fd21, %fd27, 0d3FB5555555555555;
	mov.f64 	%fd34, 0d3FB5555555555555;
	sub.f64 	%fd35, %fd34, %fd33;
	fma.rn.f64 	%fd36, %fd21, %fd27, %fd35;
	add.f64 	%fd37, %fd36, 0dBC46A4CB00B9E7B0;
	add.f64 	%fd38, %fd33, %fd37;
	sub.f64 	%fd39, %fd33, %fd38;
	add.f64 	%fd40, %fd37, %fd39;
	mul.rn.f64 	%fd41, %fd20, %fd20;
	neg.f64 	%fd42, %fd41;
	fma.rn.f64 	%fd43, %fd20, %fd20, %fd42;
	{
	.reg .b32 %temp; 
	mov.b64 	{%r22, %temp}, %fd32;
	}
	{
	.reg .b32 %temp; 
	mov.b64 	{%temp, %r23}, %fd32;
	}
	add.s32 	%r24, %r23, 1048576;
	mov.b64 	%fd44, {%r22, %r24};
	fma.rn.f64 	%fd45, %fd20, %fd44, %fd43;
	mul.rn.f64 	%fd46, %fd41, %fd20;
	neg.f64 	%fd47, %fd46;
	fma.rn.f64 	%fd48, %fd41, %fd20, %fd47;
	fma.rn.f64 	%fd49, %fd41, %fd32, %fd48;
	fma.rn.f64 	%fd50, %fd45, %fd20, %fd49;
	mul.rn.f64 	%fd51, %fd38, %fd46;
	neg.f64 	%fd52, %fd51;
	fma.rn.f64 	%fd53, %fd38, %fd46, %fd52;
	fma.rn.f64 	%fd54, %fd38, %fd50, %fd53;
	fma.rn.f64 	%fd55, %fd40, %fd46, %fd54;
	add.f64 	%fd56, %fd51, %fd55;
	sub.f64 	%fd57, %fd51, %fd56;
	add.f64 	%fd58, %fd55, %fd57;
	add.f64 	%fd59, %fd20, %fd56;
	sub.f64 	%fd60, %fd20, %fd59;
	add.f64 	%fd61, %fd56, %fd60;
	add.f64 	%fd62, %fd58, %fd61;
	add.f64 	%fd63, %fd32, %fd62;
	add.f64 	%fd64, %fd59, %fd63;
	sub.f64 	%fd65, %fd59, %fd64;
	add.f64 	%fd66, %fd63, %fd65;
	xor.b32  	%r25, %r48, -2147483648;
	mov.b32 	%r26, 1127219200;
	mov.b64 	%fd67, {%r25, %r26};
	mov.b32 	%r27, -2147483648;
	mov.b64 	%fd68, {%r27, %r26};
	sub.f64 	%fd69, %fd67, %fd68;
	fma.rn.f64 	%fd70, %fd69, 0d3FE62E42FEFA39EF, %fd64;
	fma.rn.f64 	%fd71, %fd69, 0dBFE62E42FEFA39EF, %fd70;
	sub.f64 	%fd72, %fd71, %fd64;
	sub.f64 	%fd73, %fd66, %fd72;
	fma.rn.f64 	%fd74, %fd69, 0d3C7ABC9E3B39803F, %fd73;
	add.f64 	%fd75, %fd70, %fd74;
	sub.f64 	%fd76, %fd70, %fd75;
	add.f64 	%fd77, %fd74, %fd76;
	mov.f64 	%fd78, 0d4000000000000000;
	{
	.reg .b32 %temp; 
	mov.b64 	{%temp, %r28}, %fd78;
	}
	{
	.reg .b32 %temp; 
	mov.b64 	{%r29, %temp}, %fd78;
	}
	shl.b32 	%r30, %r28, 1;
	setp.gt.u32 	%p3, %r30, -33554433;
	and.b32  	%r31, %r28, -15728641;
	selp.b32 	%r32, %r31, %r28, %p3;
	mov.b64 	%fd79, {%r29, %r32};
	mul.rn.f64 	%fd80, %fd75, %fd79;
	neg.f64 	%fd81, %fd80;
	fma.rn.f64 	%fd82, %fd75, %fd79, %fd81;
	fma.rn.f64 	%fd83, %fd77, %fd79, %fd82;
	add.f64 	%fd4, %fd80, %fd83;
	sub.f64 	%fd84, %fd80, %fd4;
	add.f64 	%fd5, %fd83, %fd84;
	fma.rn.f64 	%fd85, %fd4, 0d3FF71547652B82FE, 0d4338000000000000;
	{
	.reg .b32 %temp; 
	mov.b64 	{%r13, %temp}, %fd85;
	}
	mov.f64 	%fd86, 0dC338000000000000;
	add.rn.f64 	%fd87, %fd85, %fd86;
	fma.rn.f64 	%fd88, %fd87, 0dBFE62E42FEFA39EF, %fd4;
	fma.rn.f64 	%fd89, %fd87, 0dBC7ABC9E3B39803F, %fd88;
	fma.rn.f64 	%fd90, %fd89, 0d3E5ADE1569CE2BDF, 0d3E928AF3FCA213EA;
	fma.rn.f64 	%fd91, %fd90, %fd89, 0d3EC71DEE62401315;
	fma.rn.f64 	%fd92, %fd91, %fd89, 0d3EFA01997C89EB71;
	fma.rn.f64 	%fd93, %fd92, %fd89, 0d3F2A01A014761F65;
	fma.rn.f64 	%fd94, %fd93, %fd89, 0d3F56C16C1852B7AF;
	fma.rn.f64 	%fd95, %fd94, %fd89, 0d3F81111111122322;
	fma.rn.f64 	%fd96, %fd95, %fd89, 0d3FA55555555502A1;
	fma.rn.f64 	%fd97, %fd96, %fd89, 0d3FC5555555555511;
	fma.rn.f64 	%fd98, %fd97, %fd89, 0d3FE000000000000B;
	fma.rn.f64 	%fd99, %fd98, %fd89, 0d3FF0000000000000;
	fma.rn.f64 	%fd100, %fd99, %fd89, 0d3FF0000000000000;
	{
	.reg .b32 %temp; 
	mov.b64 	{%r14, %temp}, %fd100;
	}
	{
	.reg .b32 %temp; 
	mov.b64 	{%temp, %r15}, %fd100;
	}
	shl.b32 	%r33, %r13, 20;
	add.s32 	%r34, %r33, %r15;
	mov.b64 	%fd108, {%r14, %r34};
	{
	.reg .b32 %temp; 
	mov.b64 	{%temp, %r35}, %fd4;
	}
	mov.b32 	%f2, %r35;
	abs.f32 	%f1, %f2;
	setp.lt.f32 	%p4, %f1, 0f4086232B;
	@%p4 bra 	$L__BB1_7;
	setp.lt.f64 	%p5, %fd4, 0d0000000000000000;
	add.f64 	%fd101, %fd4, 0d7FF0000000000000;
	selp.f64 	%fd108, 0d0000000000000000, %fd101, %p5;
	setp.geu.f32 	%p6, %f1, 0f40874800;
	@%p6 bra 	$L__BB1_7;
	shr.u32 	%r36, %r13, 31;
	add.s32 	%r37, %r13, %r36;
	shr.s32 	%r38, %r37, 1;
	shl.b32 	%r39, %r38, 20;
	add.s32 	%r40, %r15, %r39;
	mov.b64 	%fd102, {%r14, %r40};
	sub.s32 	%r41, %r13, %r38;
	shl.b32 	%r42, %r41, 20;
	add.s32 	%r43, %r42, 1072693248;
	mov.b32 	%r44, 0;
	mov.b64 	%fd103, {%r44, %r43};
	mul.f64 	%fd108, %fd103, %fd102;
$L__BB1_7:
	abs.f64 	%fd104, %fd108;
	setp.eq.f64 	%p7, %fd104, 0d7FF0000000000000;
	fma.rn.f64 	%fd105, %fd108, %fd5, %fd108;
	selp.f64 	%fd106, %fd108, %fd105, %p7;
	st.param.f64 	[func_retval0], %fd106;
	ret;

}


// ===== COMPILED SASS (sm_100) =====

	.target	sm_100

	.elftype	@"ET_EXEC"


//--------------------- .note.nv.tkinfo           --------------------------
	.section	.note.nv.tkinfo,"",@"SHT_NOTE"
	.sectionflags	@"SHF_NOTE_NV_TKINFO"
	.tkinfo
        /*0018*/ 	.word	0x00000002
        /*0030*/ 	.string	""
        /*0030*/ 	.string	"ptxas"
        /*0030*/ 	.string	"Cuda compilation tools, release 13.0, V13.0.88"
        /*0030*/ 	.string	"Build cuda_13.0.r13.0/compiler.36424714_0"
        /*0030*/ 	.string	"-arch sm_100 -m 64 "



//--------------------- .note.nv.cuinfo           --------------------------
	.section	.note.nv.cuinfo,"",@"SHT_NOTE"
	.sectionflags	@"SHF_NOTE_NV_CUINFO"
        /*0018*/ 	.short	0x0002
        /*001a*/ 	.short	0x0064
        /*001c*/ 	.short	0x0082
	.zero		2


//--------------------- .nv.info                  --------------------------
	.section	.nv.info,"",@"SHT_CUDA_INFO"
	.align	4


	//----- nvinfo : EIATTR_REGCOUNT
	.align		4
        /*0000*/ 	.byte	0x04, 0x2f
        /*0002*/ 	.short	(.L_1 - .L_0)
	.align		4
.L_0:
        /*0004*/ 	.word	index@(_Z13pointsClusterPiP5PointS1_iii)
        /*0008*/ 	.word	0x00000030


	//----- nvinfo : EIATTR_FRAME_SIZE
	.align		4
.L_1:
        /*000c*/ 	.byte	0x04, 0x11
        /*000e*/ 	.short	(.L_3 - .L_2)
	.align		4
.L_2:
        /*0010*/ 	.word	index@($_Z13pointsClusterPiP5PointS1_iii$__internal_accurate_pow)
        /*0014*/ 	.word	0x00000000


	//----- nvinfo : EIATTR_FRAME_SIZE
	.align		4
.L_3:
        /*0018*/ 	.byte	0x04, 0x11
        /*001a*/ 	.short	(.L_5 - .L_4)
	.align		4
.L_4:
        /*001c*/ 	.word	index@($__internal_0_$__cuda_sm20_dsqrt_rn_f64_mediumpath_v1)
        /*0020*/ 	.word	0x00000000


	//----- nvinfo : EIATTR_FRAME_SIZE
	.align		4
.L_5:
        /*0024*/ 	.byte	0x04, 0x11
        /*0026*/ 	.short	(.L_7 - .L_6)
	.align		4
.L_6:
        /*0028*/ 	.word	index@(_Z13pointsClusterPiP5PointS1_iii)
        /*002c*/ 	.word	0x00000000


	//----- nvinfo : EIATTR_MIN_STACK_SIZE
	.align		4
.L_7:
        /*0030*/ 	.byte	0x04, 0x12
        /*0032*/ 	.short	(.L_9 - .L_8)
	.align		4
.L_8:
        /*0034*/ 	.word	index@(_Z13pointsClusterPiP5PointS1_iii)
        /*0038*/ 	.word	0x00000000
.L_9:


//--------------------- .nv.compat                --------------------------
	.section	.nv.compat,"",@"SHT_CUDA_COMPAT_INFO"
	.align	4
        /*0000*/ 	.byte	0x02, 0x09, 0x00, 0x00, 0x02, 0x02, 0x01, 0x00, 0x02, 0x05, 0x05, 0x00, 0x03, 0x07, 0x01, 0x01
        /*0010*/ 	.byte	0x02, 0x03, 0x00, 0x00, 0x02, 0x06, 0x01, 0x00, 0x04, 0x0b, 0x08, 0x00, 0x01, 0x00, 0x00, 0x00
        /*0020*/ 	.byte	0x00, 0x00, 0x00, 0x00


//--------------------- .nv.info._Z13pointsClusterPiP5PointS1_iii --------------------------
	.section	.nv.info._Z13pointsClusterPiP5PointS1_iii,"",@"SHT_CUDA_INFO"
	.sectionflags	@""
	.align	4


	//----- nvinfo : EIATTR_CUDA_API_VERSION
	.align		4
        /*0000*/ 	.byte	0x04, 0x37
        /*0002*/ 	.short	(.L_11 - .L_10)
.L_10:
        /*0004*/ 	.word	0x00000082


	//----- nvinfo : EIATTR_KPARAM_INFO
	.align		4
.L_11:
        /*0008*/ 	.byte	0x04, 0x17
        /*000a*/ 	.short	(.L_13 - .L_12)
.L_12:
        /*000c*/ 	.word	0x00000000
        /*0010*/ 	.short	0x0005
        /*0012*/ 	.short	0x0020
        /*0014*/ 	.byte	0x00, 0xf0, 0x11, 0x00


	//----- nvinfo : EIATTR_KPARAM_INFO
	.align		4
.L_13:
        /*0018*/ 	.byte	0x04, 0x17
        /*001a*/ 	.short	(.L_15 - .L_14)
.L_14:
        /*001c*/ 	.word	0x00000000
        /*0020*/ 	.short	0x0004
        /*0022*/ 	.short	0x001c
        /*0024*/ 	.byte	0x00, 0xf0, 0x11, 0x00


	//----- nvinfo : EIATTR_KPARAM_INFO
	.align		4
.L_15:
        /*0028*/ 	.byte	0x04, 0x17
        /*002a*/ 	.short	(.L_17 - .L_16)
.L_16:
        /*002c*/ 	.word	0x00000000
        /*0030*/ 	.short	0x0003
        /*0032*/ 	.short	0x0018
        /*0034*/ 	.byte	0x00, 0xf0, 0x11, 0x00


	//----- nvinfo : EIATTR_KPARAM_INFO
	.align		4
.L_17:
        /*0038*/ 	.byte	0x04, 0x17
        /*003a*/ 	.short	(.L_19 - .L_18)
.L_18:
        /*003c*/ 	.word	0x00000000
        /*0040*/ 	.short	0x0002
        /*0042*/ 	.short	0x0010
        /*0044*/ 	.byte	0x00, 0xf5, 0x21, 0x00


	//----- nvinfo : EIATTR_KPARAM_INFO
	.align		4
.L_19:
        /*0048*/ 	.byte	0x04, 0x17
        /*004a*/ 	.short	(.L_21 - .L_20)
.L_20:
        /*004c*/ 	.word	0x00000000
        /*0050*/ 	.short	0x0001
        /*0052*/ 	.short	0x0008
        /*0054*/ 	.byte	0x00, 0xf5, 0x21, 0x00


	//----- nvinfo : EIATTR_KPARAM_INFO
	.align		4
.L_21:
        /*0058*/ 	.byte	0x04, 0x17
        /*005a*/ 	.short	(.L_23 - .L_22)
.L_22:
        /*005c*/ 	.word	0x00000000
        /*0060*/ 	.short	0x0000
        /*0062*/ 	.short	0x0000
        /*0064*/ 	.byte	0x00, 0xf5, 0x21, 0x00


	//----- nvinfo : EIATTR_SPARSE_MMA_MASK
	.align		4
.L_23:
        /*0068*/ 	.byte	0x03, 0x50
        /*006a*/ 	.short	0x0000


	//----- nvinfo : EIATTR_MAXREG_COUNT
	.align		4
        /*006c*/ 	.byte	0x03, 0x1b
        /*006e*/ 	.short	0x00ff


	//----- nvinfo : EIATTR_MERCURY_ISA_VERSION
	.align		4
        /*0070*/ 	.byte	0x03, 0x5f
        /*0072*/ 	.short	0x0101


	//----- nvinfo : EIATTR_VRC_CTA_INIT_COUNT
	.align		4
        /*0074*/ 	.byte	0x02, 0x4a
	.zero		1
	.zero		1


	//----- nvinfo : EIATTR_EXIT_INSTR_OFFSETS
	.align		4
        /*0078*/ 	.byte	0x04, 0x1c
        /*007a*/ 	.short	(.L_25 - .L_24)


	//   ....[0]....
.L_24:
        /*007c*/ 	.word	0x000016f0


	//----- nvinfo : EIATTR_CRS_STACK_SIZE
	.align		4
.L_25:
        /*0080*/ 	.byte	0x04, 0x1e
        /*0082*/ 	.short	(.L_27 - .L_26)
.L_26:
        /*0084*/ 	.word	0x00000000


	//----- nvinfo : EIATTR_CBANK_PARAM_SIZE
	.align		4
.L_27:
        /*0088*/ 	.byte	0x03, 0x19
        /*008a*/ 	.short	0x0024


	//----- nvinfo : EIATTR_PARAM_CBANK
	.align		4
        /*008c*/ 	.byte	0x04, 0x0a
        /*008e*/ 	.short	(.L_29 - .L_28)
	.align		4
.L_28:
        /*0090*/ 	.word	index@(.nv.constant0._Z13pointsClusterPiP5PointS1_iii)
        /*0094*/ 	.short	0x0380
        /*0096*/ 	.short	0x0024


	//----- nvinfo : EIATTR_SW_WAR
	.align		4
.L_29:
        /*0098*/ 	.byte	0x04, 0x36
        /*009a*/ 	.short	(.L_31 - .L_30)
.L_30:
        /*009c*/ 	.word	0x00000008
.L_31:


//--------------------- .nv.callgraph             --------------------------
	.section	.nv.callgraph,"",@"SHT_CUDA_CALLGRAPH"
	.align	4
	.sectionentsize	8
	.align		4
        /*0000*/ 	.word	0x00000000
	.align		4
        /*0004*/ 	.word	0xffffffff
	.align		4
        /*0008*/ 	.word	0x00000000
	.align		4
        /*000c*/ 	.word	0xfffffffe
	.align		4
        /*0010*/ 	.word	0x00000000
	.align		4
        /*0014*/ 	.word	0xfffffffd
	.align		4
        /*0018*/ 	.word	0x00000000
	.align		4
        /*001c*/ 	.word	0xfffffffc


//--------------------- .text._Z13pointsClusterPiP5PointS1_iii --------------------------
	.section	.text._Z13pointsClusterPiP5PointS1_iii,"ax",@progbits
	.align	128
        .global         _Z13pointsClusterPiP5PointS1_iii
        .type           _Z13pointsClusterPiP5PointS1_iii,@function
        .size           _Z13pointsClusterPiP5PointS1_iii,(.L_x_43 - _Z13pointsClusterPiP5PointS1_iii)
        .other          _Z13pointsClusterPiP5PointS1_iii,@"STO_CUDA_ENTRY STV_DEFAULT"
_Z13pointsClusterPiP5PointS1_iii:
.text._Z13pointsClusterPiP5PointS1_iii:
[----:B------:R-:W-:Y:S01]  /*0000*/  LDC R1, c[0x0][0x37c] ;  /* 0x0000df00ff017b82 */ /* 0x000fe20000000800 */
[----:B------:R-:W0:Y:S07]  /*0010*/  S2R R3, SR_TID.X ;  /* 0x0000000000037919 */ /* 0x000e2e0000002100 */
[----:B------:R-:W0:Y:S01]  /*0020*/  S2UR UR4, SR_CTAID.X ;  /* 0x00000000000479c3 */ /* 0x000e220000002500 */
[----:B------:R-:W1:Y:S01]  /*0030*/  LDCU UR6, c[0x0][0x39c] ;  /* 0x00007380ff0677ac */ /* 0x000e620008000800 */
[----:B------:R-:W2:Y:S01]  /*0040*/  S2R R5, SR_TID.Y ;  /* 0x0000000000057919 */ /* 0x000ea20000002200 */
[----:B------:R-:W3:Y:S05]  /*0050*/  LDCU.64 UR8, c[0x0][0x358] ;  /* 0x00006b00ff0877ac */ /* 0x000eea0008000a00 */
[----:B------:R-:W0:Y:S08]  /*0060*/  LDC R2, c[0x0][0x360] ;  /* 0x0000d800ff027b82 */ /* 0x000e300000000800 */
[----:B------:R-:W2:Y:S08]  /*0070*/  S2UR UR5, SR_CTAID.Y ;  /* 0x00000000000579c3 */ /* 0x000eb00000002600 */
[----:B------:R-:W2:Y:S08]  /*0080*/  LDC R0, c[0x0][0x364] ;  /* 0x0000d900ff007b82 */ /* 0x000eb00000000800 */
[----:B------:R-:W4:Y:S01]  /*0090*/  LDC.64 R12, c[0x0][0x388] ;  /* 0x0000e200ff0c7b82 */ /* 0x000f220000000a00 */
[----:B0-----:R-:W-:-:S07]  /*00a0*/  IMAD R2, R2, UR4, R3 ;  /* 0x0000000402027c24 */ /* 0x001fce000f8e0203 */
[----:B------:R-:W0:Y:S01]  /*00b0*/  LDC.64 R6, c[0x0][0x390] ;  /* 0x0000e400ff067b82 */ /* 0x000e220000000a00 */
[----:B--2---:R-:W-:-:S04]  /*00c0*/  IMAD R3, R0, UR5, R5 ;  /* 0x0000000500037c24 */ /* 0x004fc8000f8e0205 */
[----:B-1----:R-:W-:-:S04]  /*00d0*/  IMAD R2, R3, UR6, R2 ;  /* 0x0000000603027c24 */ /* 0x002fc8000f8e0202 */
[----:B----4-:R-:W-:-:S05]  /*00e0*/  IMAD.WIDE R12, R2, 0x28, R12 ;  /* 0x00000028020c7825 */ /* 0x010fca00078e020c */
[----:B---3--:R-:W2:Y:S04]  /*00f0*/  LDG.E.64 R4, desc[UR8][R12.64] ;  /* 0x000000080c047981 */ /* 0x008ea8000c1e1b00 */
[----:B0-----:R-:W2:Y:S01]  /*0100*/  LDG.E.64 R6, desc[UR8][R6.64] ;  /* 0x0000000806067981 */ /* 0x001ea2000c1e1b00 */
[----:B------:R-:W-:Y:S01]  /*0110*/  BSSY.RECONVERGENT B0, `(.L_x_0) ;  /* 0x0000006000007945 */ /* 0x000fe20003800200 */
[----:B------:R-:W-:Y:S01]  /*0120*/  MOV R44, 0x170 ;  /* 0x00000170002c7802 */ /* 0x000fe20000000f00 */
[----:B--2---:R-:W-:-:S08]  /*0130*/  DADD R8, R4, -R6 ;  /* 0x0000000004087229 */ /* 0x004fd00000000806 */
[----:B------:R-:W-:-:S10]  /*0140*/  DADD R26, -RZ, |R8| ;  /* 0x00000000ff1a7229 */ /* 0x000fd40000000508 */
[----:B------:R-:W-:-:S07]  /*0150*/  IMAD.MOV.U32 R45, RZ, RZ, R27 ;  /* 0x000000ffff2d7224 */ /* 0x000fce00078e001b */
[----:B------:R-:W-:Y:S05]  /*0160*/  CALL.REL.NOINC `($_Z13pointsClusterPiP5PointS1_iii$__internal_accurate_pow) ;  /* 0x0000001800187944 */ /* 0x000fea0003c00000 */
[----:B------:R-:W-:Y:S05]  /*0170*/  BSYNC.RECONVERGENT B0 ;  /* 0x0000000000007941 */ /* 0x000fea0003800200 */
.L_x_0:
[----:B------:R-:W0:Y:S01]  /*0180*/  LDC.64 R16, c[0x0][0x390] ;  /* 0x0000e400ff107b82 */ /* 0x000e220000000a00 */
[----:B------:R-:W2:Y:S04]  /*0190*/  LDG.E.64 R6, desc[UR8][R12.64+0x8] ;  /* 0x000008080c067981 */ /* 0x000ea8000c1e1b00 */
[----:B0-----:R-:W2:Y:S01]  /*01a0*/  LDG.E.64 R10, desc[UR8][R16.64+0x8] ;  /* 0x00000808100a7981 */ /* 0x001ea2000c1e1b00 */
[C---:B------:R-:W-:Y:S01]  /*01b0*/  DADD R14, R8.reuse, 2 ;  /* 0x40000000080e7429 */ /* 0x040fe20000000000 */
[----:B------:R-:W-:Y:S01]  /*01c0*/  BSSY.RECONVERGENT B0, `(.L_x_1) ;  /* 0x0000010000007945 */ /* 0x000fe20003800200 */
[C---:B------:R-:W-:Y:S02]  /*01d0*/  DSETP.NEU.AND P1, PT, R8.reuse, RZ, PT ;  /* 0x000000ff0800722a */ /* 0x040fe40003f2d000 */
[----:B------:R-:W-:-:S06]  /*01e0*/  DSETP.NEU.AND P0, PT, R8, 1, PT ;  /* 0x3ff000000800742a */ /* 0x000fcc0003f0d000 */
[----:B------:R-:W-:-:S04]  /*01f0*/  LOP3.LUT R14, R15, 0x7ff00000, RZ, 0xc0, !PT ;  /* 0x7ff000000f0e7812 */ /* 0x000fc800078ec0ff */
[----:B------:R-:W-:Y:S02]  /*0200*/  ISETP.NE.AND P2, PT, R14, 0x7ff00000, PT ;  /* 0x7ff000000e00780c */ /* 0x000fe40003f45270 */
[----:B------:R-:W-:Y:S01]  /*0210*/  @!P1 CS2R R24, SRZ ;  /* 0x0000000000189805 */ /* 0x000fe2000001ff00 */
[----:B--2---:R-:W-:-:S08]  /*0220*/  DADD R10, R6, -R10 ;  /* 0x00000000060a7229 */ /* 0x004fd0000000080a */
[----:B------:R-:W-:-:S10]  /*0230*/  DADD R44, -RZ, |R10| ;  /* 0x00000000ff2c7229 */ /* 0x000fd4000000050a */
[----:B------:R-:W-:Y:S01]  /*0240*/  IMAD.MOV.U32 R26, RZ, RZ, R44 ;  /* 0x000000ffff1a7224 */ /* 0x000fe200078e002c */
[----:B------:R-:W-:Y:S06]  /*0250*/  @P2 BRA `(.L_x_2) ;  /* 0x0000000000182947 */ /* 0x000fec0003800000 */
[----:B------:R-:W-:-:S14]  /*0260*/  DSETP.NAN.AND P1, PT, R8, R8, PT ;  /* 0x000000080800722a */ /* 0x000fdc0003f28000 */
[----:B------:R-:W-:Y:S01]  /*0270*/  @P1 DADD R24, R8, 2 ;  /* 0x4000000008181429 */ /* 0x000fe20000000000 */
[----:B------:R-:W-:Y:S10]  /*0280*/  @P1 BRA `(.L_x_2) ;  /* 0x00000000000c1947 */ /* 0x000ff40003800000 */
[----:B------:R-:W-:-:S14]  /*0290*/  DSETP.NEU.AND P1, PT, |R8|, +INF , PT ;  /* 0x7ff000000800742a */ /* 0x000fdc0003f2d200 */
[----:B------:R-:W-:Y:S02]  /*02a0*/  @!P1 IMAD.MOV.U32 R24, RZ, RZ, 0x0 ;  /* 0x00000000ff189424 */ /* 0x000fe400078e00ff */
[----:B------:R-:W-:-:S07]  /*02b0*/  @!P1 IMAD.MOV.U32 R25, RZ, RZ, 0x7ff00000 ;  /* 0x7ff00000ff199424 */ /* 0x000fce00078e00ff */
.L_x_2:
[----:B------:R-:W-:Y:S05]  /*02c0*/  BSYNC.RECONVERGENT B0 ;  /* 0x0000000000007941 */ /* 0x000fea0003800200 */
.L_x_1:
[----:B------:R-:W-:Y:S01]  /*02d0*/  BSSY.RECONVERGENT B0, `(.L_x_3) ;  /* 0x0000005000007945 */ /* 0x000fe20003800200 */
[----:B------:R-:W-:Y:S02]  /*02e0*/  FSEL R14, R24, RZ, P0 ;  /* 0x000000ff180e7208 */ /* 0x000fe40000000000 */
[----:B------:R-:W-:Y:S02]  /*02f0*/  FSEL R15, R25, 1.875, P0 ;  /* 0x3ff00000190f7808 */ /* 0x000fe40000000000 */
[----:B------:R-:W-:-:S07]  /*0300*/  MOV R44, 0x320 ;  /* 0x00000320002c7802 */ /* 0x000fce0000000f00 */
[----:B------:R-:W-:Y:S05]  /*0310*/  CALL.REL.NOINC `($_Z13pointsClusterPiP5PointS1_iii$__internal_accurate_pow) ;  /* 0x0000001400ac7944 */ /* 0x000fea0003c00000 */
[----:B------:R-:W-:Y:S05]  /*0320*/  BSYNC.RECONVERGENT B0 ;  /* 0x0000000000007941 */ /* 0x000fea0003800200 */
.L_x_3:
        /* <DEDUP_REMOVED lines=11> */
[----:B------:R-:W-:Y:S02]  /*03e0*/  DADD R26, -RZ, |R16| ;  /* 0x00000000ff1a7229 */ /* 0x000fe40000000510 */
[----:B------:R-:W-:Y:S09]  /*03f0*/  @P2 BRA `(.L_x_5) ;  /* 0x0000000000182947 */ /* 0x000ff20003800000 */
[----:B------:R-:W-:-:S14]  /*0400*/  DSETP.NAN.AND P1, PT, R10, R10, PT ;  /* 0x0000000a0a00722a */ /* 0x000fdc0003f28000 */
[----:B------:R-:W-:Y:S01]  /*0410*/  @P1 DADD R24, R10, 2 ;  /* 0x400000000a181429 */ /* 0x000fe20000000000 */
[----:B------:R-:W-:Y:S10]  /*0420*/  @P1 BRA `(.L_x_5) ;  /* 0x00000000000c1947 */ /* 0x000ff40003800000 */
[----:B------:R-:W-:-:S14]  /*0430*/  DSETP.NEU.AND P1, PT, |R10|, +INF , PT ;  /* 0x7ff000000a00742a */ /* 0x000fdc0003f2d200 */
[----:B------:R-:W-:Y:S02]  /*0440*/  @!P1 IMAD.MOV.U32 R24, RZ, RZ, 0x0 ;  /* 0x00000000ff189424 */ /* 0x000fe400078e00ff */
[----:B------:R-:W-:-:S07]  /*0450*/  @!P1 IMAD.MOV.U32 R25, RZ, RZ, 0x7ff00000 ;  /* 0x7ff00000ff199424 */ /* 0x000fce00078e00ff */
.L_x_5:
[----:B------:R-:W-:Y:S05]  /*0460*/  BSYNC.RECONVERGENT B0 ;  /* 0x0000000000007941 */ /* 0x000fea0003800200 */
.L_x_4:
[----:B------:R-:W-:Y:S01]  /*0470*/  FSEL R10, R24, RZ, P0 ;  /* 0x000000ff180a7208 */ /* 0x000fe20000000000 */
[----:B------:R-:W-:Y:S01]  /*0480*/  BSSY.RECONVERGENT B0, `(.L_x_6) ;  /* 0x0000006000007945 */ /* 0x000fe20003800200 */
[----:B------:R-:W-:Y:S01]  /*0490*/  FSEL R11, R25, 1.875, P0 ;  /* 0x3ff00000190b7808 */ /* 0x000fe20000000000 */
[----:B------:R-:W-:Y:S01]  /*04a0*/  IMAD.MOV.U32 R45, RZ, RZ, R27 ;  /* 0x000000ffff2d7224 */ /* 0x000fe200078e001b */
[----:B------:R-:W-:-:S04]  /*04b0*/  MOV R44, 0x4e0 ;  /* 0x000004e0002c7802 */ /* 0x000fc80000000f00 */
[----:B------:R-:W-:-:S11]  /*04c0*/  DADD R14, R14, R10 ;  /* 0x000000000e0e7229 */ /* 0x000fd6000000000a */
[----:B------:R-:W-:Y:S05]  /*04d0*/  CALL.REL.NOINC `($_Z13pointsClusterPiP5PointS1_iii$__internal_accurate_pow) ;  /* 0x00000014003c7944 */ /* 0x000fea0003c00000 */
[----:B------:R-:W-:Y:S05]  /*04e0*/  BSYNC.RECONVERGENT B0 ;  /* 0x0000000000007941 */ /* 0x000fea0003800200 */
.L_x_6:
        /* <DEDUP_REMOVED lines=19> */
.L_x_8:
[----:B------:R-:W-:Y:S05]  /*0620*/  BSYNC.RECONVERGENT B0 ;  /* 0x0000000000007941 */ /* 0x000fea0003800200 */
.L_x_7:
        /* <DEDUP_REMOVED lines=8> */
.L_x_9:
        /* <DEDUP_REMOVED lines=19> */
.L_x_11:
[----:B------:R-:W-:Y:S05]  /*07e0*/  BSYNC.RECONVERGENT B0 ;  /* 0x0000000000007941 */ /* 0x000fea0003800200 */
.L_x_10:
        /* <DEDUP_REMOVED lines=8> */
.L_x_12:
[C---:B------:R-:W-:Y:S01]  /*0870*/  DADD R18, R16.reuse, 2 ;  /* 0x4000000010127429 */ /* 0x040fe20000000000 */
[----:B------:R-:W-:Y:S01]  /*0880*/  BSSY.RECONVERGENT B0, `(.L_x_13) ;  /* 0x000000c000007945 */ /* 0x000fe20003800200 */
[----:B------:R-:W-:-:S08]  /*0890*/  DSETP.NEU.AND P0, PT, R16, RZ, PT ;  /* 0x000000ff1000722a */ /* 0x000fd00003f0d000 */
[----:B------:R-:W-:-:S04]  /*08a0*/  LOP3.LUT R18, R19, 0x7ff00000, RZ, 0xc0, !PT ;  /* 0x7ff0000013127812 */ /* 0x000fc800078ec0ff */
[----:B------:R-:W-:Y:S02]  /*08b0*/  ISETP.NE.AND P1, PT, R18, 0x7ff00000, PT ;  /* 0x7ff000001200780c */ /* 0x000fe40003f25270 */
[----:B------:R-:W-:-:S11]  /*08c0*/  @!P0 CS2R R24, SRZ ;  /* 0x0000000000188805 */ /* 0x000fd6000001ff00 */
[----:B------:R-:W-:Y:S05]  /*08d0*/  @P1 BRA `(.L_x_14) ;  /* 0x0000000000181947 */ /* 0x000fea0003800000 */
[----:B------:R-:W-:-:S14]  /*08e0*/  DSETP.NAN.AND P0, PT, R16, R16, PT ;  /* 0x000000101000722a */ /* 0x000fdc0003f08000 */
[----:B------:R-:W-:Y:S01]  /*08f0*/  @P0 DADD R24, R16, 2 ;  /* 0x4000000010180429 */ /* 0x000fe20000000000 */
[----:B------:R-:W-:Y:S10]  /*0900*/  @P0 BRA `(.L_x_14) ;  /* 0x00000000000c0947 */ /* 0x000ff40003800000 */
[----:B------:R-:W-:-:S14]  /*0910*/  DSETP.NEU.AND P0, PT, |R16|, +INF , PT ;  /* 0x7ff000001000742a */ /* 0x000fdc0003f0d200 */
[----:B------:R-:W-:Y:S01]  /*0920*/  @!P0 IMAD.MOV.U32 R24, RZ, RZ, 0x0 ;  /* 0x00000000ff188424 */ /* 0x000fe200078e00ff */
[----:B------:R-:W-:-:S07]  /*0930*/  @!P0 MOV R25, 0x7ff00000 ;  /* 0x7ff0000000198802 */ /* 0x000fce0000000f00 */
.L_x_14:
[----:B------:R-:W-:Y:S05]  /*0940*/  BSYNC.RECONVERGENT B0 ;  /* 0x0000000000007941 */ /* 0x000fea0003800200 */
.L_x_13:
[----:B------:R-:W0:Y:S01]  /*0950*/  LDCU UR4, c[0x0][0x398] ;  /* 0x00007300ff0477ac */ /* 0x000e220008000800 */
[----:B------:R-:W-:Y:S01]  /*0960*/  DSETP.NEU.AND P0, PT, R16, 1, PT ;  /* 0x3ff000001000742a */ /* 0x000fe20003f0d000 */
[----:B------:R-:W-:-:S05]  /*0970*/  IMAD.MOV.U32 R3, RZ, RZ, RZ ;  /* 0x000000ffff037224 */ /* 0x000fca00078e00ff */
[----:B------:R-:W-:Y:S02]  /*0980*/  FSEL R16, R24, RZ, P0 ;  /* 0x000000ff18107208 */ /* 0x000fe40000000000 */
[----:B------:R-:W-:-:S06]  /*0990*/  FSEL R17, R25, 1.875, P0 ;  /* 0x3ff0000019117808 */ /* 0x000fcc0000000000 */
[----:B------:R-:W-:Y:S01]  /*09a0*/  DADD R20, R14, R16 ;  /* 0x000000000e147229 */ /* 0x000fe20000000010 */
[----:B0-----:R-:W-:-:S09]  /*09b0*/  UISETP.GE.AND UP0, UPT, UR4, 0x2, UPT ;  /* 0x000000020400788c */ /* 0x001fd2000bf06270 */
[----:B------:R-:W-:Y:S05]  /*09c0*/  BRA.U !UP0, `(.L_x_15) ;  /* 0x0000000d083c7547 */ /* 0x000fea000b800000 */
[----:B------:R-:W0:Y:S01]  /*09d0*/  MUFU.RSQ64H R15, R21 ;  /* 0x00000015000f7308 */ /* 0x000e220000001c00 */
[----:B------:R-:W-:Y:S01]  /*09e0*/  VIADD R14, R21, 0xfcb00000 ;  /* 0xfcb00000150e7836 */ /* 0x000fe20000000000 */
[----:B------:R-:W-:Y:S01]  /*09f0*/  BSSY.RECONVERGENT B0, `(.L_x_16) ;  /* 0x0000017000007945 */ /* 0x000fe20003800200 */
[----:B------:R-:W-:Y:S02]  /*0a00*/  IMAD.MOV.U32 R18, RZ, RZ, 0x0 ;  /* 0x00000000ff127424 */ /* 0x000fe400078e00ff */
[----:B------:R-:W-:Y:S01]  /*0a10*/  IMAD.MOV.U32 R19, RZ, RZ, 0x3fd80000 ;  /* 0x3fd80000ff137424 */ /* 0x000fe200078e00ff */
[----:B------:R-:W-:Y:S01]  /*0a20*/  ISETP.GE.U32.AND P0, PT, R14, 0x7ca00000, PT ;  /* 0x7ca000000e00780c */ /* 0x000fe20003f06070 */
[----:B0-----:R-:W-:-:S08]  /*0a30*/  DMUL R16, R14, R14 ;  /* 0x0000000e0e107228 */ /* 0x001fd00000000000 */
[----:B------:R-:W-:-:S08]  /*0a40*/  DFMA R16, R20, -R16, 1 ;  /* 0x3ff000001410742b */ /* 0x000fd00000000810 */
[----:B------:R-:W-:Y:S02]  /*0a50*/  DFMA R18, R16, R18, 0.5 ;  /* 0x3fe000001012742b */ /* 0x000fe40000000012 */
[----:B------:R-:W-:-:S08]  /*0a60*/  DMUL R16, R14, R16 ;  /* 0x000000100e107228 */ /* 0x000fd00000000000 */
[----:B------:R-:W-:-:S08]  /*0a70*/  DFMA R22, R18, R16, R14 ;  /* 0x000000101216722b */ /* 0x000fd0000000000e */
[----:B------:R-:W-:Y:S02]  /*0a80*/  DMUL R24, R20, R22 ;  /* 0x0000001614187228 */ /* 0x000fe40000000000 */
[----:B------:R-:W-:Y:S02]  /*0a90*/  VIADD R19, R23, 0xfff00000 ;  /* 0xfff0000017137836 */ /* 0x000fe40000000000 */
[----:B------:R-:W-:-:S04]  /*0aa0*/  IMAD.MOV.U32 R18, RZ, RZ, R22 ;  /* 0x000000ffff127224 */ /* 0x000fc800078e0016 */
[----:B------:R-:W-:-:S08]  /*0ab0*/  DFMA R26, R24, -R24, R20 ;  /* 0x80000018181a722b */ /* 0x000fd00000000014 */
[----:B------:R-:W-:Y:S01]  /*0ac0*/  DFMA R16, R26, R18, R24 ;  /* 0x000000121a10722b */ /* 0x000fe20000000018 */
[----:B------:R-:W-:Y:S10]  /*0ad0*/  @!P0 BRA `(.L_x_17) ;  /* 0x0000000000208947 */ /* 0x000ff40003800000 */
[----:B------:R-:W-:Y:S01]  /*0ae0*/  IMAD.MOV.U32 R28, RZ, RZ, R24 ;  /* 0x000000ffff1c7224 */ /* 0x000fe200078e0018 */
[----:B------:R-:W-:Y:S01]  /*0af0*/  MOV R18, 0xb40 ;  /* 0x00000b4000127802 */ /* 0x000fe20000000f00 */
[----:B------:R-:W-:Y:S02]  /*0b00*/  IMAD.MOV.U32 R29, RZ, RZ, R25 ;  /* 0x000000ffff1d7224 */ /* 0x000fe400078e0019 */
[----:B------:R-:W-:Y:S02]  /*0b10*/  IMAD.MOV.U32 R24, RZ, RZ, R14 ;  /* 0x000000ffff187224 */ /* 0x000fe400078e000e */
[----:B------:R-:W-:-:S07]  /*0b20*/  IMAD.MOV.U32 R23, RZ, RZ, R19 ;  /* 0x000000ffff177224 */ /* 0x000fce00078e0013 */
[----:B------:R-:W-:Y:S05]  /*0b30*/  CALL.REL.NOINC `($__internal_0_$__cuda_sm20_dsqrt_rn_f64_mediumpath_v1) ;  /* 0x0000000800f07944 */ /* 0x000fea0003c00000 */
[----:B------:R-:W-:Y:S02]  /*0b40*/  IMAD.MOV.U32 R16, RZ, RZ, R26 ;  /* 0x000000ffff107224 */ /* 0x000fe400078e001a */
[----:B------:R-:W-:-:S07]  /*0b50*/  IMAD.MOV.U32 R17, RZ, RZ, R27 ;  /* 0x000000ffff117224 */ /* 0x000fce00078e001b */
.L_x_17:
[----:B------:R-:W-:Y:S05]  /*0b60*/  BSYNC.RECONVERGENT B0 ;  /* 0x0000000000007941 */ /* 0x000fea0003800200 */
.L_x_16:
[----:B------:R-:W0:Y:S01]  /*0b70*/  LDCU.64 UR6, c[0x0][0x390] ;  /* 0x00007200ff0677ac */ /* 0x000e220008000a00 */
[----:B------:R-:W-:Y:S01]  /*0b80*/  MOV R14, R16 ;  /* 0x00000010000e7202 */ /* 0x000fe20000000f00 */
[----:B------:R-:W-:Y:S01]  /*0b90*/  IMAD.MOV.U32 R15, RZ, RZ, R17 ;  /* 0x000000ffff0f7224 */ /* 0x000fe200078e0011 */
[----:B------:R-:W1:Y:S01]  /*0ba0*/  LDCU UR4, c[0x0][0x398] ;  /* 0x00007300ff0477ac */ /* 0x000e620008000800 */
[----:B------:R-:W-:Y:S02]  /*0bb0*/  IMAD.MOV.U32 R0, RZ, RZ, RZ ;  /* 0x000000ffff007224 */ /* 0x000fe400078e00ff */
[----:B------:R-:W-:Y:S01]  /*0bc0*/  IMAD.MOV.U32 R3, RZ, RZ, RZ ;  /* 0x000000ffff037224 */ /* 0x000fe200078e00ff */
[----:B0-----:R-:W-:-:S04]  /*0bd0*/  UIADD3 UR5, UP0, UPT, UR6, 0x48, URZ ;  /* 0x0000004806057890 */ /* 0x001fc8000ff1e0ff */
[----:B------:R-:W-:Y:S02]  /*0be0*/  UIADD3.X UR6, UPT, UPT, URZ, UR7, URZ, UP0, !UPT ;  /* 0x00000007ff067290 */ /* 0x000fe400087fe4ff */
[----:B------:R-:W-:Y:S01]  /*0bf0*/  IMAD.U32 R16, RZ, RZ, UR5 ;  /* 0x00000005ff107e24 */ /* 0x000fe2000f8e00ff */
[----:B-1----:R-:W-:-:S03]  /*0c00*/  UIADD3 UR4, UPT, UPT, -UR4, URZ, URZ ;  /* 0x000000ff04047290 */ /* 0x002fc6000fffe1ff */
[----:B------:R-:W-:-:S09]  /*0c10*/  IMAD.U32 R17, RZ, RZ, UR6 ;  /* 0x00000006ff117e24 */ /* 0x000fd2000f8e00ff */
.L_x_35:
[----:B------:R-:W2:Y:S01]  /*0c20*/  LDG.E.64 R20, desc[UR8][R16.64+-0x20] ;  /* 0xffffe00810147981 */ /* 0x000ea2000c1e1b00 */
[----:B------:R-:W-:Y:S01]  /*0c30*/  BSSY.RECONVERGENT B0, `(.L_x_18) ;  /* 0x0000009000007945 */ /* 0x000fe20003800200 */
[----:B------:R-:W-:Y:S01]  /*0c40*/  UIADD3 UR4, UPT, UPT, UR4, 0x1, URZ ;  /* 0x0000000104047890 */ /* 0x000fe2000fffe0ff */
[----:B------:R-:W-:Y:S01]  /*0c50*/  VIADD R0, R0, 0x1 ;  /* 0x0000000100007836 */ /* 0x000fe20000000000 */
[----:B------:R-:W-:Y:S02]  /*0c60*/  MOV R44, 0xcc0 ;  /* 0x00000cc0002c7802 */ /* 0x000fe40000000f00 */
[----:B------:R-:W-:Y:S01]  /*0c70*/  UISETP.NE.AND UP0, UPT, UR4, -0x1, UPT ;  /* 0xffffffff0400788c */ /* 0x000fe2000bf05270 */
[----:B--2---:R-:W-:-:S08]  /*0c80*/  DADD R20, R4, -R20 ;  /* 0x0000000004147229 */ /* 0x004fd00000000814 */
[----:B------:R-:W-:-:S10]  /*0c90*/  DADD R26, -RZ, |R20| ;  /* 0x00000000ff1a7229 */ /* 0x000fd40000000514 */
[----:B------:R-:W-:-:S07]  /*0ca0*/  IMAD.MOV.U32 R45, RZ, RZ, R27 ;  /* 0x000000ffff2d7224 */ /* 0x000fce00078e001b */
[----:B------:R-:W-:Y:S05]  /*0cb0*/  CALL.REL.NOINC `($_Z13pointsClusterPiP5PointS1_iii$__internal_accurate_pow) ;  /* 0x0000000c00447944 */ /* 0x000fea0003c00000 */
[----:B------:R-:W-:Y:S05]  /*0cc0*/  BSYNC.RECONVERGENT B0 ;  /* 0x0000000000007941 */ /* 0x000fea0003800200 */
.L_x_18:
[----:B------:R-:W2:Y:S01]  /*0cd0*/  LDG.E.64 R18, desc[UR8][R16.64+-0x18] ;  /* 0xffffe80810127981 */ /* 0x000ea2000c1e1b00 */
[C---:B------:R-:W-:Y:S01]  /*0ce0*/  DADD R22, R20.reuse, 2 ;  /* 0x4000000014167429 */ /* 0x040fe20000000000 */
[----:B------:R-:W-:Y:S01]  /*0cf0*/  BSSY.RECONVERGENT B0, `(.L_x_19) ;  /* 0x0000011000007945 */ /* 0x000fe20003800200 */
[C---:B------:R-:W-:Y:S02]  /*0d00*/  DSETP.NEU.AND P1, PT, R20.reuse, RZ, PT ;  /* 0x000000ff1400722a */ /* 0x040fe40003f2d000 */
[----:B------:R-:W-:-:S04]  /*0d10*/  DSETP.NEU.AND P0, PT, R20, 1, PT ;  /* 0x3ff000001400742a */ /* 0x000fc80003f0d000 */
[----:B------:R-:W-:Y:S02]  /*0d20*/  FSEL R24, R24, RZ, P1 ;  /* 0x000000ff18187208 */ /* 0x000fe40000800000 */
[----:B------:R-:W-:Y:S02]  /*0d30*/  LOP3.LUT R22, R23, 0x7ff00000, RZ, 0xc0, !PT ;  /* 0x7ff0000017167812 */ /* 0x000fe400078ec0ff */
[----:B------:R-:W-:Y:S02]  /*0d40*/  FSEL R25, R25, RZ, P1 ;  /* 0x000000ff19197208 */ /* 0x000fe40000800000 */
[----:B------:R-:W-:Y:S01]  /*0d50*/  ISETP.NE.AND P2, PT, R22, 0x7ff00000, PT ;  /* 0x7ff000001600780c */ /* 0x000fe20003f45270 */
        /* <DEDUP_REMOVED lines=10> */
.L_x_20:
[----:B------:R-:W-:Y:S05]  /*0e00*/  BSYNC.RECONVERGENT B0 ;  /* 0x0000000000007941 */ /* 0x000fea0003800200 */
.L_x_19:
[----:B------:R-:W-:Y:S01]  /*0e10*/  BSSY.RECONVERGENT B0, `(.L_x_21) ;  /* 0x0000005000007945 */ /* 0x000fe20003800200 */
[----:B------:R-:W-:Y:S02]  /*0e20*/  FSEL R22, R24, RZ, P0 ;  /* 0x000000ff18167208 */ /* 0x000fe40000000000 */
[----:B------:R-:W-:Y:S02]  /*0e30*/  FSEL R23, R25, 1.875, P0 ;  /* 0x3ff0000019177808 */ /* 0x000fe40000000000 */
[----:B------:R-:W-:-:S07]  /*0e40*/  MOV R44, 0xe60 ;  /* 0x00000e60002c7802 */ /* 0x000fce0000000f00 */
[----:B------:R-:W-:Y:S05]  /*0e50*/  CALL.REL.NOINC `($_Z13pointsClusterPiP5PointS1_iii$__internal_accurate_pow) ;  /* 0x0000000800dc7944 */ /* 0x000fea0003c00000 */
[----:B------:R-:W-:Y:S05]  /*0e60*/  BSYNC.RECONVERGENT B0 ;  /* 0x0000000000007941 */ /* 0x000fea0003800200 */
.L_x_21:
        /* <DEDUP_REMOVED lines=10> */
[----:B------:R-:W-:-:S04]  /*0f10*/  DADD R26, -RZ, |R20| ;  /* 0x00000000ff1a7229 */ /* 0x000fc80000000514 */
[----:B------:R-:W-:Y:S07]  /*0f20*/  @P2 BRA `(.L_x_23) ;  /* 0x0000000000182947 */ /* 0x000fee0003800000 */
[----:B------:R-:W-:-:S14]  /*0f30*/  DSETP.NAN.AND P1, PT, R18, R18, PT ;  /* 0x000000121200722a */ /* 0x000fdc0003f28000 */
[----:B------:R-:W-:Y:S01]  /*0f40*/  @P1 DADD R24, R18, 2 ;  /* 0x4000000012181429 */ /* 0x000fe20000000000 */
[----:B------:R-:W-:Y:S10]  /*0f50*/  @P1 BRA `(.L_x_23) ;  /* 0x00000000000c1947 */ /* 0x000ff40003800000 */
[----:B------:R-:W-:-:S14]  /*0f60*/  DSETP.NEU.AND P1, PT, |R18|, +INF , PT ;  /* 0x7ff000001200742a */ /* 0x000fdc0003f2d200 */
[----:B------:R-:W-:Y:S02]  /*0f70*/  @!P1 IMAD.MOV.U32 R24, RZ, RZ, 0x0 ;  /* 0x00000000ff189424 */ /* 0x000fe400078e00ff */
[----:B------:R-:W-:-:S07]  /*0f80*/  @!P1 IMAD.MOV.U32 R25, RZ, RZ, 0x7ff00000 ;  /* 0x7ff00000ff199424 */ /* 0x000fce00078e00ff */
.L_x_23:
[----:B------:R-:W-:Y:S05]  /*0f90*/  BSYNC.RECONVERGENT B0 ;  /* 0x0000000000007941 */ /* 0x000fea0003800200 */
.L_x_22:
[----:B------:R-:W-:Y:S01]  /*0fa0*/  FSEL R18, R24, RZ, P0 ;  /* 0x000000ff18127208 */ /* 0x000fe20000000000 */
[----:B------:R-:W-:Y:S01]  /*0fb0*/  BSSY.RECONVERGENT B0, `(.L_x_24) ;  /* 0x0000006000007945 */ /* 0x000fe20003800200 */
[----:B------:R-:W-:Y:S02]  /*0fc0*/  FSEL R19, R25, 1.875, P0 ;  /* 0x3ff0000019137808 */ /* 0x000fe40000000000 */
[----:B------:R-:W-:Y:S02]  /*0fd0*/  MOV R45, R27 ;  /* 0x0000001b002d7202 */ /* 0x000fe40000000f00 */
[----:B------:R-:W-:Y:S02]  /*0fe0*/  MOV R44, 0x1010 ;  /* 0x00001010002c7802 */ /* 0x000fe40000000f00 */
[----:B------:R-:W-:-:S11]  /*0ff0*/  DADD R22, R22, R18 ;  /* 0x0000000016167229 */ /* 0x000fd60000000012 */
[----:B------:R-:W-:Y:S05]  /*1000*/  CALL.REL.NOINC `($_Z13pointsClusterPiP5PointS1_iii$__internal_accurate_pow) ;  /* 0x0000000800707944 */ /* 0x000fea0003c00000 */
[----:B------:R-:W-:Y:S05]  /*1010*/  BSYNC.RECONVERGENT B0 ;  /* 0x0000000000007941 */ /* 0x000fea0003800200 */
.L_x_24:
        /* <DEDUP_REMOVED lines=18> */
.L_x_26:
[----:B------:R-:W-:Y:S05]  /*1140*/  BSYNC.RECONVERGENT B0 ;  /* 0x0000000000007941 */ /* 0x000fea0003800200 */
.L_x_25:
        /* <DEDUP_REMOVED lines=8> */
.L_x_27:
        /* <DEDUP_REMOVED lines=18> */
.L_x_29:
[----:B------:R-:W-:Y:S05]  /*12f0*/  BSYNC.RECONVERGENT B0 ;  /* 0x0000000000007941 */ /* 0x000fea0003800200 */
.L_x_28:
        /* <DEDUP_REMOVED lines=8> */
.L_x_30:
[C---:B------:R-:W-:Y:S01]  /*1380*/  DADD R18, R22.reuse, 2 ;  /* 0x4000000016127429 */ /* 0x040fe20000000000 */
[----:B------:R-:W-:Y:S01]  /*1390*/  BSSY.RECONVERGENT B0, `(.L_x_31) ;  /* 0x000000e000007945 */ /* 0x000fe20003800200 */
[C---:B------:R-:W-:Y:S02]  /*13a0*/  DSETP.NEU.AND P1, PT, R22.reuse, RZ, PT ;  /* 0x000000ff1600722a */ /* 0x040fe40003f2d000 */
[----:B------:R-:W-:-:S04]  /*13b0*/  DSETP.NEU.AND P0, PT, R22, 1, PT ;  /* 0x3ff000001600742a */ /* 0x000fc80003f0d000 */
[----:B------:R-:W-:Y:S02]  /*13c0*/  FSEL R24, R24, RZ, P1 ;  /* 0x000000ff18187208 */ /* 0x000fe40000800000 */
[----:B------:R-:W-:Y:S02]  /*13d0*/  LOP3.LUT R18, R19, 0x7ff00000, RZ, 0xc0, !PT ;  /* 0x7ff0000013127812 */ /* 0x000fe400078ec0ff */
[----:B------:R-:W-:Y:S02]  /*13e0*/  FSEL R25, R25, RZ, P1 ;  /* 0x000000ff19197208 */ /* 0x000fe40000800000 */
[----:B------:R-:W-:-:S13]  /*13f0*/  ISETP.NE.AND P2, PT, R18, 0x7ff00000, PT ;  /* 0x7ff000001200780c */ /* 0x000fda0003f45270 */
[----:B------:R-:W-:Y:S05]  /*1400*/  @P2 BRA `(.L_x_32) ;  /* 0x0000000000182947 */ /* 0x000fea0003800000 */
[----:B------:R-:W-:-:S14]  /*1410*/  DSETP.NAN.AND P1, PT, R22, R22, PT ;  /* 0x000000161600722a */ /* 0x000fdc0003f28000 */
[----:B------:R-:W-:Y:S01]  /*1420*/  @P1 DADD R24, R22, 2 ;  /* 0x4000000016181429 */ /* 0x000fe20000000000 */
[----:B------:R-:W-:Y:S10]  /*1430*/  @P1 BRA `(.L_x_32) ;  /* 0x00000000000c1947 */ /* 0x000ff40003800000 */
[----:B------:R-:W-:-:S14]  /*1440*/  DSETP.NEU.AND P1, PT, |R22|, +INF , PT ;  /* 0x7ff000001600742a */ /* 0x000fdc0003f2d200 */
[----:B------:R-:W-:Y:S02]  /*1450*/  @!P1 IMAD.MOV.U32 R24, RZ, RZ, 0x0 ;  /* 0x00000000ff189424 */ /* 0x000fe400078e00ff */
[----:B------:R-:W-:-:S07]  /*1460*/  @!P1 IMAD.MOV.U32 R25, RZ, RZ, 0x7ff00000 ;  /* 0x7ff00000ff199424 */ /* 0x000fce00078e00ff */
.L_x_32:
[----:B------:R-:W-:Y:S05]  /*1470*/  BSYNC.RECONVERGENT B0 ;  /* 0x0000000000007941 */ /* 0x000fea0003800200 */
.L_x_31:
[----:B------:R-:W-:Y:S01]  /*1480*/  FSEL R18, R24, RZ, P0 ;  /* 0x000000ff18127208 */ /* 0x000fe20000000000 */
[----:B------:R-:W-:Y:S01]  /*1490*/  IMAD.MOV.U32 R24, RZ, RZ, 0x0 ;  /* 0x00000000ff187424 */ /* 0x000fe200078e00ff */
[----:B------:R-:W-:Y:S01]  /*14a0*/  FSEL R19, R25, 1.875, P0 ;  /* 0x3ff0000019137808 */ /* 0x000fe20000000000 */
[----:B------:R-:W-:Y:S01]  /*14b0*/  IMAD.MOV.U32 R25, RZ, RZ, 0x3fd80000 ;  /* 0x3fd80000ff197424 */ /* 0x000fe200078e00ff */
[----:B------:R-:W-:Y:S04]  /*14c0*/  BSSY.RECONVERGENT B0, `(.L_x_33) ;  /* 0x0000018000007945 */ /* 0x000fe80003800200 */
[----:B------:R-:W-:-:S06]  /*14d0*/  DADD R20, R20, R18 ;  /* 0x0000000014147229 */ /* 0x000fcc0000000012 */
[----:B------:R-:W0:Y:S04]  /*14e0*/  MUFU.RSQ64H R19, R21 ;  /* 0x0000001500137308 */ /* 0x000e280000001c00 */
[----:B------:R-:W-:-:S05]  /*14f0*/  VIADD R18, R21, 0xfcb00000 ;  /* 0xfcb0000015127836 */ /* 0x000fca0000000000 */
[----:B------:R-:W-:Y:S01]  /*1500*/  ISETP.GE.U32.AND P0, PT, R18, 0x7ca00000, PT ;  /* 0x7ca000001200780c */ /* 0x000fe20003f06070 */
[----:B0-----:R-:W-:-:S08]  /*1510*/  DMUL R22, R18, R18 ;  /* 0x0000001212167228 */ /* 0x001fd00000000000 */
[----:B------:R-:W-:-:S08]  /*1520*/  DFMA R22, R20, -R22, 1 ;  /* 0x3ff000001416742b */ /* 0x000fd00000000816 */
[----:B------:R-:W-:Y:S02]  /*1530*/  DFMA R24, R22, R24, 0.5 ;  /* 0x3fe000001618742b */ /* 0x000fe40000000018 */
[----:B------:R-:W-:-:S08]  /*1540*/  DMUL R22, R18, R22 ;  /* 0x0000001612167228 */ /* 0x000fd00000000000 */
[----:B------:R-:W-:-:S08]  /*1550*/  DFMA R28, R24, R22, R18 ;  /* 0x00000016181c722b */ /* 0x000fd00000000012 */
[----:B------:R-:W-:Y:S02]  /*1560*/  DMUL R24, R20, R28 ;  /* 0x0000001c14187228 */ /* 0x000fe40000000000 */
[----:B------:R-:W-:Y:S01]  /*1570*/  VIADD R23, R29, 0xfff00000 ;  /* 0xfff000001d177836 */ /* 0x000fe20000000000 */
[----:B------:R-:W-:-:S05]  /*1580*/  MOV R22, R28 ;  /* 0x0000001c00167202 */ /* 0x000fca0000000f00 */
[----:B------:R-:W-:-:S08]  /*1590*/  DFMA R30, R24, -R24, R20 ;  /* 0x80000018181e722b */ /* 0x000fd00000000014 */
[----:B------:R-:W-:Y:S01]  /*15a0*/  DFMA R26, R30, R22, R24 ;  /* 0x000000161e1a722b */ /* 0x000fe20000000018 */
[----:B------:R-:W-:Y:S10]  /*15b0*/  @!P0 BRA `(.L_x_34) ;  /* 0x0000000000208947 */ /* 0x000ff40003800000 */
[----:B------:R-:W-:Y:S02]  /*15c0*/  IMAD.MOV.U32 R22, RZ, RZ, R28 ;  /* 0x000000ffff167224 */ /* 0x000fe400078e001c */
[----:B------:R-:W-:Y:S02]  /*15d0*/  IMAD.MOV.U32 R28, RZ, RZ, R24 ;  /* 0x000000ffff1c7224 */ /* 0x000fe400078e0018 */
[----:B------:R-:W-:Y:S01]  /*15e0*/  IMAD.MOV.U32 R24, RZ, RZ, R18 ;  /* 0x000000ffff187224 */ /* 0x000fe200078e0012 */
[----:B------:R-:W-:Y:S01]  /*15f0*/  MOV R18, 0x1640 ;  /* 0x0000164000127802 */ /* 0x000fe20000000f00 */
[----:B------:R-:W-:Y:S02]  /*1600*/  IMAD.MOV.U32 R26, RZ, RZ, R30 ;  /* 0x000000ffff1a7224 */ /* 0x000fe400078e001e */
[----:B------:R-:W-:Y:S02]  /*1610*/  IMAD.MOV.U32 R27, RZ, RZ, R31 ;  /* 0x000000ffff1b7224 */ /* 0x000fe400078e001f */
[----:B------:R-:W-:-:S07]  /*1620*/  IMAD.MOV.U32 R29, RZ, RZ, R25 ;  /* 0x000000ffff1d7224 */ /* 0x000fce00078e0019 */
[----:B------:R-:W-:Y:S05]  /*1630*/  CALL.REL.NOINC `($__internal_0_$__cuda_sm20_dsqrt_rn_f64_mediumpath_v1) ;  /* 0x0000000000307944 */ /* 0x000fea0003c00000 */
.L_x_34:
[----:B------:R-:W-:Y:S05]  /*1640*/  BSYNC.RECONVERGENT B0 ;  /* 0x0000000000007941 */ /* 0x000fea0003800200 */
.L_x_33:
[----:B------:R-:W-:Y:S01]  /*1650*/  DSETP.GE.AND P0, PT, R14, R26, PT ;  /* 0x0000001a0e00722a */ /* 0x000fe20003f06000 */
[----:B------:R-:W-:-:S05]  /*1660*/  IADD3 R16, P1, PT, R16, 0x28, RZ ;  /* 0x0000002810107810 */ /* 0x000fca0007f3e0ff */
[----:B------:R-:W-:Y:S01]  /*1670*/  FSEL R14, R26, R14, P0 ;  /* 0x0000000e1a0e7208 */ /* 0x000fe20000000000 */
[----:B------:R-:W-:Y:S01]  /*1680*/  IMAD.X R17, RZ, RZ, R17, P1 ;  /* 0x000000ffff117224 */ /* 0x000fe200008e0611 */
[----:B------:R-:W-:Y:S02]  /*1690*/  FSEL R15, R27, R15, P0 ;  /* 0x0000000f1b0f7208 */ /* 0x000fe40000000000 */
[----:B------:R-:W-:Y:S01]  /*16a0*/  SEL R3, R0, R3, P0 ;  /* 0x0000000300037207 */ /* 0x000fe20000000000 */
[----:B------:R-:W-:Y:S06]  /*16b0*/  BRA.U UP0, `(.L_x_35) ;  /* 0xfffffff500587547 */ /* 0x000fec000b83ffff */
.L_x_15:
[----:B------:R-:W0:Y:S02]  /*16c0*/  LDC.64 R4, c[0x0][0x380] ;  /* 0x0000e000ff047b82 */ /* 0x000e240000000a00 */
[----:B0-----:R-:W-:-:S05]  /*16d0*/  IMAD.WIDE R4, R2, 0x4, R4 ;  /* 0x0000000402047825 */ /* 0x001fca00078e0204 */
[----:B------:R-:W-:Y:S01]  /*16e0*/  STG.E desc[UR8][R4.64], R3 ;  /* 0x0000000304007986 */ /* 0x000fe2000c101908 */
[----:B------:R-:W-:Y:S05]  /*16f0*/  EXIT ;  /* 0x000000000000794d */ /* 0x000fea0003800000 */
        .weak           $__internal_0_$__cuda_sm20_dsqrt_rn_f64_mediumpath_v1
        .type           $__internal_0_$__cuda_sm20_dsqrt_rn_f64_mediumpath_v1,@function
        .size           $__internal_0_$__cuda_sm20_dsqrt_rn_f64_mediumpath_v1,($_Z13pointsClusterPiP5PointS1_iii$__internal_accurate_pow - $__internal_0_$__cuda_sm20_dsqrt_rn_f64_mediumpath_v1)
$__internal_0_$__cuda_sm20_dsqrt_rn_f64_mediumpath_v1:
[----:B------:R-:W-:Y:S01]  /*1700*/  ISETP.GE.U32.AND P0, PT, R24, -0x3400000, PT ;  /* 0xfcc000001800780c */ /* 0x000fe20003f06070 */
[----:B------:R-:W-:Y:S01]  /*1710*/  BSSY.RECONVERGENT B1, `(.L_x_36) ;  /* 0x0000027000017945 */ /* 0x000fe20003800200 */
[----:B------:R-:W-:Y:S02]  /*1720*/  IMAD.MOV.U32 R24, RZ, RZ, R26 ;  /* 0x000000ffff187224 */ /* 0x000fe400078e001a */
[----:B------:R-:W-:Y:S02]  /*1730*/  IMAD.MOV.U32 R25, RZ, RZ, R27 ;  /* 0x000000ffff197224 */ /* 0x000fe400078e001b */
[----:B------:R-:W-:Y:S02]  /*1740*/  IMAD.MOV.U32 R26, RZ, RZ, R28 ;  /* 0x000000ffff1a7224 */ /* 0x000fe400078e001c */
[----:B------:R-:W-:-:S05]  /*1750*/  IMAD.MOV.U32 R27, RZ, RZ, R29 ;  /* 0x000000ffff1b7224 */ /* 0x000fca00078e001d */
[----:B------:R-:W-:Y:S05]  /*1760*/  @!P0 BRA `(.L_x_37) ;  /* 0x0000000000208947 */ /* 0x000fea0003800000 */
[----:B------:R-:W-:-:S10]  /*1770*/  DFMA.RM R22, R24, R22, R26 ;  /* 0x000000161816722b */ /* 0x000fd4000000401a */
[----:B------:R-:W-:-:S05]  /*1780*/  IADD3 R24, P0, PT, R22, 0x1, RZ ;  /* 0x0000000116187810 */ /* 0x000fca0007f1e0ff */
[----:B------:R-:W-:-:S06]  /*1790*/  IMAD.X R25, RZ, RZ, R23, P0 ;  /* 0x000000ffff197224 */ /* 0x000fcc00000e0617 */
[----:B------:R-:W-:-:S08]  /*17a0*/  DFMA.RP R20, -R22, R24, R20 ;  /* 0x000000181614722b */ /* 0x000fd00000008114 */
[----:B------:R-:W-:-:S06]  /*17b0*/  DSETP.GT.AND P0, PT, R20, RZ, PT ;  /* 0x000000ff1400722a */ /* 0x000fcc0003f04000 */
[----:B------:R-:W-:Y:S02]  /*17c0*/  FSEL R22, R24, R22, P0 ;  /* 0x0000001618167208 */ /* 0x000fe40000000000 */
[----:B------:R-:W-:Y:S01]  /*17d0*/  FSEL R23, R25, R23, P0 ;  /* 0x0000001719177208 */ /* 0x000fe20000000000 */
[----:B------:R-:W-:Y:S06]  /*17e0*/  BRA `(.L_x_38) ;  /* 0x0000000000647947 */ /* 0x000fec0003800000 */
.L_x_37:
[----:B------:R-:W-:-:S14]  /*17f0*/  DSETP.NE.AND P0, PT, R20, RZ, PT ;  /* 0x000000ff1400722a */ /* 0x000fdc0003f05000 */
[----:B------:R-:W-:Y:S05]  /*1800*/  @!P0 BRA `(.L_x_39) ;  /* 0x0000000000588947 */ /* 0x000fea0003800000 */
[----:B------:R-:W-:-:S13]  /*1810*/  ISETP.GE.AND P0, PT, R21, RZ, PT ;  /* 0x000000ff1500720c */ /* 0x000fda0003f06270 */
[----:B------:R-:W-:Y:S01]  /*1820*/  @!P0 MOV R22, 0x0 ;  /* 0x0000000000168802 */ /* 0x000fe20000000f00 */
[----:B------:R-:W-:Y:S01]  /*1830*/  @!P0 IMAD.MOV.U32 R23, RZ, RZ, -0x80000 ;  /* 0xfff80000ff178424 */ /* 0x000fe200078e00ff */
[----:B------:R-:W-:Y:S06]  /*1840*/  @!P0 BRA `(.L_x_38) ;  /* 0x00000000004c8947 */ /* 0x000fec0003800000 */
[----:B------:R-:W-:-:S13]  /*1850*/  ISETP.GT.AND P0, PT, R21, 0x7fefffff, PT ;  /* 0x7fefffff1500780c */ /* 0x000fda0003f04270 */
[----:B------:R-:W-:Y:S05]  /*1860*/  @P0 BRA `(.L_x_39) ;  /* 0x0000000000400947 */ /* 0x000fea0003800000 */
[----:B------:R-:W-:Y:S01]  /*1870*/  DMUL R20, R20, 8.11296384146066816958e+31 ;  /* 0x4690000014147828 */ /* 0x000fe20000000000 */
[----:B------:R-:W-:Y:S02]  /*1880*/  IMAD.MOV.U32 R22, RZ, RZ, RZ ;  /* 0x000000ffff167224 */ /* 0x000fe400078e00ff */
[----:B------:R-:W-:Y:S02]  /*1890*/  IMAD.MOV.U32 R26, RZ, RZ, 0x0 ;  /* 0x00000000ff1a7424 */ /* 0x000fe400078e00ff */
[----:B------:R-:W-:Y:S01]  /*18a0*/  IMAD.MOV.U32 R27, RZ, RZ, 0x3fd80000 ;  /* 0x3fd80000ff1b7424 */ /* 0x000fe200078e00ff */
[----:B------:R-:W0:Y:S02]  /*18b0*/  MUFU.RSQ64H R23, R21 ;  /* 0x0000001500177308 */ /* 0x000e240000001c00 */
[----:B0-----:R-:W-:-:S08]  /*18c0*/  DMUL R24, R22, R22 ;  /* 0x0000001616187228 */ /* 0x001fd00000000000 */
[----:B------:R-:W-:-:S08]  /*18d0*/  DFMA R24, R20, -R24, 1 ;  /* 0x3ff000001418742b */ /* 0x000fd00000000818 */
[----:B------:R-:W-:Y:S02]  /*18e0*/  DFMA R26, R24, R26, 0.5 ;  /* 0x3fe00000181a742b */ /* 0x000fe4000000001a */
[----:B------:R-:W-:-:S08]  /*18f0*/  DMUL R24, R22, R24 ;  /* 0x0000001816187228 */ /* 0x000fd00000000000 */
[----:B------:R-:W-:-:S08]  /*1900*/  DFMA R24, R26, R24, R22 ;  /* 0x000000181a18722b */ /* 0x000fd00000000016 */
[----:B------:R-:W-:Y:S02]  /*1910*/  DMUL R22, R20, R24 ;  /* 0x0000001814167228 */ /* 0x000fe40000000000 */
[----:B------:R-:W-:-:S06]  /*1920*/  VIADD R25, R25, 0xfff00000 ;  /* 0xfff0000019197836 */ /* 0x000fcc0000000000 */
[----:B------:R-:W-:-:S08]  /*1930*/  DFMA R26, R22, -R22, R20 ;  /* 0x80000016161a722b */ /* 0x000fd00000000014 */
[----:B------:R-:W-:-:S10]  /*1940*/  DFMA R22, R24, R26, R22 ;  /* 0x0000001a1816722b */ /* 0x000fd40000000016 */
[----:B------:R-:W-:Y:S01]  /*1950*/  VIADD R23, R23, 0xfcb00000 ;  /* 0xfcb0000017177836 */ /* 0x000fe20000000000 */
[----:B------:R-:W-:Y:S06]  /*1960*/  BRA `(.L_x_38) ;  /* 0x0000000000047947 */ /* 0x000fec0003800000 */
.L_x_39:
[----:B------:R-:W-:-:S11]  /*1970*/  DADD R22, R20, R20 ;  /* 0x0000000014167229 */ /* 0x000fd60000000014 */
.L_x_38:
[----:B------:R-:W-:Y:S05]  /*1980*/  BSYNC.RECONVERGENT B1 ;  /* 0x0000000000017941 */ /* 0x000fea0003800200 */
.L_x_36:
[----:B------:R-:W-:Y:S02]  /*1990*/  IMAD.MOV.U32 R19, RZ, RZ, 0x0 ;  /* 0x00000000ff137424 */ /* 0x000fe400078e00ff */
[----:B------:R-:W-:Y:S02]  /*19a0*/  IMAD.MOV.U32 R26, RZ, RZ, R22 ;  /* 0x000000ffff1a7224 */ /* 0x000fe400078e0016 */
[----:B------:R-:W-:Y:S01]  /*19b0*/  IMAD.MOV.U32 R27, RZ, RZ, R23 ;  /* 0x000000ffff1b7224 */ /* 0x000fe200078e0017 */
[----:B------:R-:W-:Y:S06]  /*19c0*/  RET.REL.NODEC R18 `(_Z13pointsClusterPiP5PointS1_iii) ;  /* 0xffffffe4128c7950 */ /* 0x000fec0003c3ffff */
        .type           $_Z13pointsClusterPiP5PointS1_iii$__internal_accurate_pow,@function
        .size           $_Z13pointsClusterPiP5PointS1_iii$__internal_accurate_pow,(.L_x_43 - $_Z13pointsClusterPiP5PointS1_iii$__internal_accurate_pow)
$_Z13pointsClusterPiP5PointS1_iii$__internal_accurate_pow:
[----:B------:R-:W-:Y:S01]  /*19d0*/  ISETP.GT.U32.AND P0, PT, R45, 0xfffff, PT ;  /* 0x000fffff2d00780c */ /* 0x000fe20003f04070 */
[--C-:B------:R-:W-:Y:S01]  /*19e0*/  IMAD.MOV.U32 R27, RZ, RZ, R45.reuse ;  /* 0x000000ffff1b7224 */ /* 0x100fe200078e002d */
[----:B------:R-:W-:Y:S01]  /*19f0*/  UMOV UR6, 0x7d2cafe2 ;  /* 0x7d2cafe200067882 */ /* 0x000fe20000000000 */
[----:B------:R-:W-:Y:S01]  /*1a00*/  IMAD.MOV.U32 R28, RZ, RZ, 0x41ad3b5a ;  /* 0x41ad3b5aff1c7424 */ /* 0x000fe200078e00ff */
[----:B------:R-:W-:Y:S01]  /*1a10*/  UMOV UR7, 0x3eb0f5ff ;  /* 0x3eb0f5ff00077882 */ /* 0x000fe20000000000 */
[----:B------:R-:W-:Y:S01]  /*1a20*/  IMAD.MOV.U32 R29, RZ, RZ, 0x3ed0f5d2 ;  /* 0x3ed0f5d2ff1d7424 */ /* 0x000fe200078e00ff */
[----:B------:R-:W-:Y:S01]  /*1a30*/  SHF.R.U32.HI R45, RZ, 0x14, R45 ;  /* 0x00000014ff2d7819 */ /* 0x000fe2000001162d */
[----:B------:R-:W-:Y:S01]  /*1a40*/  UMOV UR10, 0x3b39803f ;  /* 0x3b39803f000a7882 */ /* 0x000fe20000000000 */
[----:B------:R-:W-:-:S05]  /*1a50*/  UMOV UR11, 0x3c7abc9e ;  /* 0x3c7abc9e000b7882 */ /* 0x000fca0000000000 */
[----:B------:R-:W-:-:S10]  /*1a60*/  @!P0 DMUL R24, R26, 1.80143985094819840000e+16 ;  /* 0x435000001a188828 */ /* 0x000fd40000000000 */
[----:B------:R-:W-:Y:S01]  /*1a70*/  @!P0 IMAD.MOV.U32 R27, RZ, RZ, R25 ;  /* 0x000000ffff1b8224 */ /* 0x000fe200078e0019 */
[----:B------:R-:W-:Y:S02]  /*1a80*/  @!P0 MOV R26, R24 ;  /* 0x00000018001a8202 */ /* 0x000fe40000000f00 */
[----:B------:R-:W-:Y:S01]  /*1a90*/  @!P0 LEA.HI R45, R25, 0xffffffca, RZ, 0xc ;  /* 0xffffffca192d8811 */ /* 0x000fe200078f60ff */
[----:B------:R-:W-:Y:S01]  /*1aa0*/  HFMA2 R25, -RZ, RZ, 3.59375, 0 ;  /* 0x43300000ff197431 */ /* 0x000fe200000001ff */
[----:B------:R-:W-:Y:S01]  /*1ab0*/  LOP3.LUT R27, R27, 0x800fffff, RZ, 0xc0, !PT ;  /* 0x800fffff1b1b7812 */ /* 0x000fe200078ec0ff */
[----:B------:R-:W-:Y:S02]  /*1ac0*/  IMAD.MOV.U32 R30, RZ, RZ, R26 ;  /* 0x000000ffff1e7224 */ /* 0x000fe400078e001a */
[----:B------:R-:W-:Y:S01]  /*1ad0*/  IMAD.MOV.U32 R26, RZ, RZ, RZ ;  /* 0x000000ffff1a7224 */ /* 0x000fe200078e00ff */
[----:B------:R-:W-:-:S04]  /*1ae0*/  LOP3.LUT R27, R27, 0x3ff00000, RZ, 0xfc, !PT ;  /* 0x3ff000001b1b7812 */ /* 0x000fc800078efcff */
[----:B------:R-:W-:Y:S01]  /*1af0*/  ISETP.GE.U32.AND P1, PT, R27, 0x3ff6a09f, PT ;  /* 0x3ff6a09f1b00780c */ /* 0x000fe20003f26070 */
[----:B------:R-:W-:-:S12]  /*1b00*/  IMAD.MOV.U32 R31, RZ, RZ, R27 ;  /* 0x000000ffff1f7224 */ /* 0x000fd800078e001b */
[----:B------:R-:W-:-:S04]  /*1b10*/  @P1 VIADD R24, R31, 0xfff00000 ;  /* 0xfff000001f181836 */ /* 0x000fc80000000000 */
[----:B------:R-:W-:Y:S02]  /*1b20*/  @P1 IMAD.MOV.U32 R31, RZ, RZ, R24 ;  /* 0x000000ffff1f1224 */ /* 0x000fe400078e0018 */
[C---:B------:R-:W-:Y:S02]  /*1b30*/  VIADD R24, R45.reuse, 0xfffffc01 ;  /* 0xfffffc012d187836 */ /* 0x040fe40000000000 */
[----:B------:R-:W-:Y:S02]  /*1b40*/  @P1 VIADD R24, R45, 0xfffffc02 ;  /* 0xfffffc022d181836 */ /* 0x000fe40000000000 */
[C---:B------:R-:W-:Y:S02]  /*1b50*/  DADD R32, R30.reuse, 1 ;  /* 0x3ff000001e207429 */ /* 0x040fe40000000000 */
[----:B------:R-:W-:Y:S01]  /*1b60*/  DADD R30, R30, -1 ;  /* 0xbff000001e1e7429 */ /* 0x000fe20000000000 */
[----:B------:R-:W-:-:S03]  /*1b70*/  LOP3.LUT R24, R24, 0x80000000, RZ, 0x3c, !PT ;  /* 0x8000000018187812 */ /* 0x000fc600078e3cff */
[----:B------:R-:W0:Y:S02]  /*1b80*/  MUFU.RCP64H R27, R33 ;  /* 0x00000021001b7308 */ /* 0x000e240000001800 */
[----:B0-----:R-:W-:-:S08]  /*1b90*/  DFMA R40, -R32, R26, 1 ;  /* 0x3ff000002028742b */ /* 0x001fd0000000011a */
[----:B------:R-:W-:-:S08]  /*1ba0*/  DFMA R40, R40, R40, R40 ;  /* 0x000000282828722b */ /* 0x000fd00000000028 */
[----:B------:R-:W-:-:S08]  /*1bb0*/  DFMA R40, R26, R40, R26 ;  /* 0x000000281a28722b */ /* 0x000fd0000000001a */
[----:B------:R-:W-:-:S08]  /*1bc0*/  DMUL R26, R30, R40 ;  /* 0x000000281e1a7228 */ /* 0x000fd00000000000 */
[----:B------:R-:W-:-:S08]  /*1bd0*/  DFMA R26, R30, R40, R26 ;  /* 0x000000281e1a722b */ /* 0x000fd0000000001a */
[----:B------:R-:W-:Y:S02]  /*1be0*/  DMUL R38, R26, R26 ;  /* 0x0000001a1a267228 */ /* 0x000fe40000000000 */
[----:B------:R-:W-:-:S06]  /*1bf0*/  DADD R32, R30, -R26 ;  /* 0x000000001e207229 */ /* 0x000fcc000000081a */
[----:B------:R-:W-:Y:S01]  /*1c00*/  DFMA R28, R38, UR6, R28 ;  /* 0x00000006261c7c2b */ /* 0x000fe2000800001c */
[----:B------:R-:W-:Y:S01]  /*1c10*/  UMOV UR6, 0x75488a3f ;  /* 0x75488a3f00067882 */ /* 0x000fe20000000000 */
[----:B------:R-:W-:Y:S01]  /*1c20*/  UMOV UR7, 0x3ef3b20a ;  /* 0x3ef3b20a00077882 */ /* 0x000fe20000000000 */
[----:B------:R-:W-:-:S05]  /*1c30*/  DADD R32, R32, R32 ;  /* 0x0000000020207229 */ /* 0x000fca0000000020 */
[----:B------:R-:W-:Y:S01]  /*1c40*/  DFMA R36, R38, R28, UR6 ;  /* 0x0000000626247e2b */ /* 0x000fe2000800001c */
[----:B------:R-:W-:Y:S01]  /*1c50*/  UMOV UR6, 0xe4faecd5 ;  /* 0xe4faecd500067882 */ /* 0x000fe20000000000 */
[----:B------:R-:W-:Y:S01]  /*1c60*/  UMOV UR7, 0x3f1745cd ;  /* 0x3f1745cd00077882 */ /* 0x000fe20000000000 */
[-C--:B------:R-:W-:Y:S02]  /*1c70*/  DFMA R32, R30, -R26.reuse, R32 ;  /* 0x8000001a1e20722b */ /* 0x080fe40000000020 */
[----:B------:R-:W-:-:S03]  /*1c80*/  DMUL R30, R26, R26 ;  /* 0x0000001a1a1e7228 */ /* 0x000fc60000000000 */
[----:B------:R-:W-:Y:S01]  /*1c90*/  DFMA R36, R38, R36, UR6 ;  /* 0x0000000626247e2b */ /* 0x000fe20008000024 */
[----:B------:R-:W-:Y:S01]  /*1ca0*/  UMOV UR6, 0x258a578b ;  /* 0x258a578b00067882 */ /* 0x000fe20000000000 */
[----:B------:R-:W-:Y:S01]  /*1cb0*/  UMOV UR7, 0x3f3c71c7 ;  /* 0x3f3c71c700077882 */ /* 0x000fe20000000000 */
[----:B------:R-:W-:-:S05]  /*1cc0*/  DMUL R32, R40, R32 ;  /* 0x0000002028207228 */ /* 0x000fca0000000000 */
[----:B------:R-:W-:Y:S01]  /*1cd0*/  DFMA R36, R38, R36, UR6 ;  /* 0x0000000626247e2b */ /* 0x000fe20008000024 */
[----:B------:R-:W-:Y:S01]  /*1ce0*/  UMOV UR6, 0x9242b910 ;  /* 0x9242b91000067882 */ /* 0x000fe20000000000 */
[----:B------:R-:W-:-:S03]  /*1cf0*/  UMOV UR7, 0x3f624924 ;  /* 0x3f62492400077882 */ /* 0x000fc60000000000 */
[----:B------:R-:W-:Y:S02]  /*1d00*/  VIADD R43, R33, 0x100000 ;  /* 0x00100000212b7836 */ /* 0x000fe40000000000 */
[----:B------:R-:W-:Y:S01]  /*1d10*/  IMAD.MOV.U32 R42, RZ, RZ, R32 ;  /* 0x000000ffff2a7224 */ /* 0x000fe200078e0020 */
[----:B------:R-:W-:Y:S01]  /*1d20*/  DFMA R36, R38, R36, UR6 ;  /* 0x0000000626247e2b */ /* 0x000fe20008000024 */
[----:B------:R-:W-:Y:S01]  /*1d30*/  UMOV UR6, 0x99999dfb ;  /* 0x99999dfb00067882 */ /* 0x000fe20000000000 */
[----:B------:R-:W-:-:S06]  /*1d40*/  UMOV UR7, 0x3f899999 ;  /* 0x3f89999900077882 */ /* 0x000fcc0000000000 */
[----:B------:R-:W-:Y:S01]  /*1d50*/  DFMA R36, R38, R36, UR6 ;  /* 0x0000000626247e2b */ /* 0x000fe20008000024 */
[----:B------:R-:W-:Y:S01]  /*1d60*/  UMOV UR6, 0x55555555 ;  /* 0x5555555500067882 */ /* 0x000fe20000000000 */
[----:B------:R-:W-:-:S06]  /*1d70*/  UMOV UR7, 0x3fb55555 ;  /* 0x3fb5555500077882 */ /* 0x000fcc0000000000 */
[----:B------:R-:W-:-:S08]  /*1d80*/  DFMA R28, R38, R36, UR6 ;  /* 0x00000006261c7e2b */ /* 0x000fd00008000024 */
[----:B------:R-:W-:Y:S01]  /*1d90*/  DADD R34, -R28, UR6 ;  /* 0x000000061c227e29 */ /* 0x000fe20008000100 */
[----:B------:R-:W-:Y:S01]  /*1da0*/  UMOV UR6, 0xb9e7b0 ;  /* 0x00b9e7b000067882 */ /* 0x000fe20000000000 */
[----:B------:R-:W-:-:S06]  /*1db0*/  UMOV UR7, 0x3c46a4cb ;  /* 0x3c46a4cb00077882 */ /* 0x000fcc0000000000 */
[----:B------:R-:W-:Y:S02]  /*1dc0*/  DFMA R38, R38, R36, R34 ;  /* 0x000000242626722b */ /* 0x000fe40000000022 */
[C---:B------:R-:W-:Y:S02]  /*1dd0*/  DMUL R34, R26.reuse, R30 ;  /* 0x0000001e1a227228 */ /* 0x040fe40000000000 */
[----:B------:R-:W-:-:S04]  /*1de0*/  DFMA R36, R26, R26, -R30 ;  /* 0x0000001a1a24722b */ /* 0x000fc8000000081e */
[----:B------:R-:W-:Y:S01]  /*1df0*/  DADD R38, R38, -UR6 ;  /* 0x8000000626267e29 */ /* 0x000fe20008000000 */
[----:B------:R-:W-:Y:S01]  /*1e00*/  UMOV UR6, 0x80000000 ;  /* 0x8000000000067882 */ /* 0x000fe20000000000 */
[C---:B------:R-:W-:Y:S01]  /*1e10*/  DFMA R40, R26.reuse, R30, -R34 ;  /* 0x0000001e1a28722b */ /* 0x040fe20000000822 */
[----:B------:R-:W-:Y:S01]  /*1e20*/  UMOV UR7, 0x43300000 ;  /* 0x4330000000077882 */ /* 0x000fe20000000000 */
[----:B------:R-:W-:-:S06]  /*1e30*/  DFMA R36, R26, R42, R36 ;  /* 0x0000002a1a24722b */ /* 0x000fcc0000000024 */
[----:B------:R-:W-:Y:S02]  /*1e40*/  DFMA R40, R32, R30, R40 ;  /* 0x0000001e2028722b */ /* 0x000fe40000000028 */
[----:B------:R-:W-:-:S06]  /*1e50*/  DADD R30, R28, R38 ;  /* 0x000000001c1e7229 */ /* 0x000fcc0000000026 */
[----:B------:R-:W-:Y:S02]  /*1e60*/  DFMA R40, R26, R36, R40 ;  /* 0x000000241a28722b */ /* 0x000fe40000000028 */
[----:B------:R-:W-:Y:S02]  /*1e70*/  DMUL R36, R30, R34 ;  /* 0x000000221e247228 */ /* 0x000fe40000000000 */
[----:B------:R-:W-:-:S06]  /*1e80*/  DADD R42, R28, -R30 ;  /* 0x000000001c2a7229 */ /* 0x000fcc000000081e */
[----:B------:R-:W-:Y:S02]  /*1e90*/  DFMA R28, R30, R34, -R36 ;  /* 0x000000221e1c722b */ /* 0x000fe40000000824 */
[----:B------:R-:W-:-:S06]  /*1ea0*/  DADD R42, R38, R42 ;  /* 0x00000000262a7229 */ /* 0x000fcc000000002a */
[----:B------:R-:W-:-:S08]  /*1eb0*/  DFMA R28, R30, R40, R28 ;  /* 0x000000281e1c722b */ /* 0x000fd0000000001c */
[----:B------:R-:W-:-:S08]  /*1ec0*/  DFMA R34, R42, R34, R28 ;  /* 0x000000222a22722b */ /* 0x000fd0000000001c */
[----:B------:R-:W-:-:S08]  /*1ed0*/  DADD R30, R36, R34 ;  /* 0x00000000241e7229 */ /* 0x000fd00000000022 */
[--C-:B------:R-:W-:Y:S02]  /*1ee0*/  DADD R28, R26, R30.reuse ;  /* 0x000000001a1c7229 */ /* 0x100fe4000000001e */
[----:B------:R-:W-:-:S06]  /*1ef0*/  DADD R36, R36, -R30 ;  /* 0x0000000024247229 */ /* 0x000fcc000000081e */
[----:B------:R-:W-:Y:S02]  /*1f00*/  DADD R26, R26, -R28 ;  /* 0x000000001a1a7229 */ /* 0x000fe4000000081c */
[----:B------:R-:W-:-:S06]  /*1f10*/  DADD R36, R34, R36 ;  /* 0x0000000022247229 */ /* 0x000fcc0000000024 */
[----:B------:R-:W-:-:S08]  /*1f20*/  DADD R26, R30, R26 ;  /* 0x000000001e1a7229 */ /* 0x000fd0000000001a */
[----:B------:R-:W-:-:S08]  /*1f30*/  DADD R26, R36, R26 ;  /* 0x00000000241a7229 */ /* 0x000fd0000000001a */
[----:B------:R-:W-:Y:S02]  /*1f40*/  DADD R32, R32, R26 ;  /* 0x0000000020207229 */ /* 0x000fe4000000001a */
[----:B------:R-:W-:Y:S01]  /*1f50*/  DADD R26, R24, -UR6 ;  /* 0x80000006181a7e29 */ /* 0x000fe20008000000 */
[----:B------:R-:W-:Y:S01]  /*1f60*/  UMOV UR6, 0xfefa39ef ;  /* 0xfefa39ef00067882 */ /* 0x000fe20000000000 */
[----:B------:R-:W-:-:S04]  /*1f70*/  UMOV UR7, 0x3fe62e42 ;  /* 0x3fe62e4200077882 */ /* 0x000fc80000000000 */
[----:B------:R-:W-:-:S08]  /*1f80*/  DADD R30, R28, R32 ;  /* 0x000000001c1e7229 */ /* 0x000fd00000000020 */
[--C-:B------:R-:W-:Y:S02]  /*1f90*/  DFMA R24, R26, UR6, R30.reuse ;  /* 0x000000061a187c2b */ /* 0x100fe4000800001e */
[----:B------:R-:W-:-:S06]  /*1fa0*/  DADD R34, R28, -R30 ;  /* 0x000000001c227229 */ /* 0x000fcc000000081e */
[----:B------:R-:W-:Y:S02]  /*1fb0*/  DFMA R28, R26, -UR6, R24 ;  /* 0x800000061a1c7c2b */ /* 0x000fe40008000018 */
[----:B------:R-:W-:Y:S01]  /*1fc0*/  DADD R34, R32, R34 ;  /* 0x0000000020227229 */ /* 0x000fe20000000022 */
[----:B------:R-:W-:Y:S02]  /*1fd0*/  IMAD.MOV.U32 R32, RZ, RZ, 0x652b82fe ;  /* 0x652b82feff207424 */ /* 0x000fe400078e00ff */
[----:B------:R-:W-:-:S03]  /*1fe0*/  IMAD.MOV.U32 R33, RZ, RZ, 0x3ff71547 ;  /* 0x3ff71547ff217424 */ /* 0x000fc600078e00ff */
[----:B------:R-:W-:-:S08]  /*1ff0*/  DADD R28, -R30, R28 ;  /* 0x000000001e1c7229 */ /* 0x000fd0000000011c */
[----:B------:R-:W-:-:S08]  /*2000*/  DADD R28, R34, -R28 ;  /* 0x00000000221c7229 */ /* 0x000fd0000000081c */
[----:B------:R-:W-:-:S08]  /*2010*/  DFMA R28, R26, UR10, R28 ;  /* 0x0000000a1a1c7c2b */ /* 0x000fd0000800001c */
[----:B------:R-:W-:-:S08]  /*2020*/  DADD R26, R24, R28 ;  /* 0x00000000181a7229 */ /* 0x000fd0000000001c */
[----:B------:R-:W-:Y:S02]  /*2030*/  DADD R30, R24, -R26 ;  /* 0x00000000181e7229 */ /* 0x000fe4000000081a */
[----:B------:R-:W-:-:S06]  /*2040*/  DMUL R24, R26, 2 ;  /* 0x400000001a187828 */ /* 0x000fcc0000000000 */
[----:B------:R-:W-:Y:S02]  /*2050*/  DADD R28, R28, R30 ;  /* 0x000000001c1c7229 */ /* 0x000fe4000000001e */
[----:B------:R-:W-:-:S08]  /*2060*/  DFMA R26, R26, 2, -R24 ;  /* 0x400000001a1a782b */ /* 0x000fd00000000818 */
[----:B------:R-:W-:-:S08]  /*2070*/  DFMA R28, R28, 2, R26 ;  /* 0x400000001c1c782b */ /* 0x000fd0000000001a */
[----:B------:R-:W-:-:S08]  /*2080*/  DADD R34, R24, R28 ;  /* 0x0000000018227229 */ /* 0x000fd0000000001c */
[----:B------:R-:W-:Y:S02]  /*2090*/  DFMA R32, R34, R32, 6.75539944105574400000e+15 ;  /* 0x433800002220742b */ /* 0x000fe40000000020 */
[----:B------:R-:W-:Y:S01]  /*20a0*/  FSETP.GEU.AND P0, PT, |R35|, 4.1917929649353027344, PT ;  /* 0x4086232b2300780b */ /* 0x000fe20003f0e200 */
[----:B------:R-:W-:-:S05]  /*20b0*/  DADD R24, R24, -R34 ;  /* 0x0000000018187229 */ /* 0x000fca0000000822 */
[----:B------:R-:W-:-:S03]  /*20c0*/  DADD R26, R32, -6.75539944105574400000e+15 ;  /* 0xc3380000201a7429 */ /* 0x000fc60000000000 */
[----:B------:R-:W-:-:S05]  /*20d0*/  DADD R28, R28, R24 ;  /* 0x000000001c1c7229 */ /* 0x000fca0000000018 */
[----:B------:R-:W-:Y:S01]  /*20e0*/  DFMA R30, R26, -UR6, R34 ;  /* 0x800000061a1e7c2b */ /* 0x000fe20008000022 */
[----:B------:R-:W-:Y:S01]  /*20f0*/  UMOV UR6, 0x3b39803f ;  /* 0x3b39803f00067882 */ /* 0x000fe20000000000 */
[----:B------:R-:W-:-:S06]  /*2100*/  UMOV UR7, 0x3c7abc9e ;  /* 0x3c7abc9e00077882 */ /* 0x000fcc0000000000 */
[----:B------:R-:W-:Y:S01]  /*2110*/  DFMA R30, R26, -UR6, R30 ;  /* 0x800000061a1e7c2b */ /* 0x000fe2000800001e */
[----:B------:R-:W-:Y:S01]  /*2120*/  UMOV UR6, 0x69ce2bdf ;  /* 0x69ce2bdf00067882 */ /* 0x000fe20000000000 */
[----:B------:R-:W-:Y:S01]  /*2130*/  IMAD.MOV.U32 R26, RZ, RZ, -0x35dec16 ;  /* 0xfca213eaff1a7424 */ /* 0x000fe200078e00ff */
[----:B------:R-:W-:Y:S01]  /*2140*/  UMOV UR7, 0x3e5ade15 ;  /* 0x3e5ade1500077882 */ /* 0x000fe20000000000 */
[----:B------:R-:W-:-:S06]  /*2150*/  IMAD.MOV.U32 R27, RZ, RZ, 0x3e928af3 ;  /* 0x3e928af3ff1b7424 */ /* 0x000fcc00078e00ff */
[----:B------:R-:W-:Y:S01]  /*2160*/  DFMA R26, R30, UR6, R26 ;  /* 0x000000061e1a7c2b */ /* 0x000fe2000800001a */
[----:B------:R-:W-:Y:S01]  /*2170*/  UMOV UR6, 0x62401315 ;  /* 0x6240131500067882 */ /* 0x000fe20000000000 */
[----:B------:R-:W-:-:S06]  /*2180*/  UMOV UR7, 0x3ec71dee ;  /* 0x3ec71dee00077882 */ /* 0x000fcc0000000000 */
[----:B------:R-:W-:Y:S01]  /*2190*/  DFMA R26, R30, R26, UR6 ;  /* 0x000000061e1a7e2b */ /* 0x000fe2000800001a */
        /* <DEDUP_REMOVED lines=20> */
[----:B------:R-:W-:-:S08]  /*22e0*/  DFMA R26, R30, R26, UR6 ;  /* 0x000000061e1a7e2b */ /* 0x000fd0000800001a */
[----:B------:R-:W-:-:S08]  /*22f0*/  DFMA R26, R30, R26, 1 ;  /* 0x3ff000001e1a742b */ /* 0x000fd0000000001a */
[----:B------:R-:W-:-:S10]  /*2300*/  DFMA R26, R30, R26, 1 ;  /* 0x3ff000001e1a742b */ /* 0x000fd4000000001a */
[----:B------:R-:W-:Y:S02]  /*2310*/  IMAD R31, R32, 0x100000, R27 ;  /* 0x00100000201f7824 */ /* 0x000fe400078e021b */
[----:B------:R-:W-:Y:S01]  /*2320*/  IMAD.MOV.U32 R30, RZ, RZ, R26 ;  /* 0x000000ffff1e7224 */ /* 0x000fe200078e001a */
[----:B------:R-:W-:Y:S06]  /*2330*/  @!P0 BRA `(.L_x_40) ;  /* 0x0000000000308947 */ /* 0x000fec0003800000 */
[----:B------:R-:W-:Y:S01]  /*2340*/  FSETP.GEU.AND P1, PT, |R35|, 4.2275390625, PT ;  /* 0x408748002300780b */ /* 0x000fe20003f2e200 */
[C---:B------:R-:W-:Y:S02]  /*2350*/  DADD R30, R34.reuse, +INF ;  /* 0x7ff00000221e7429 */ /* 0x040fe40000000000 */
[----:B------:R-:W-:-:S08]  /*2360*/  DSETP.GEU.AND P0, PT, R34, RZ, PT ;  /* 0x000000ff2200722a */ /* 0x000fd00003f0e000 */
[----:B------:R-:W-:Y:S02]  /*2370*/  FSEL R30, R30, RZ, P0 ;  /* 0x000000ff1e1e7208 */ /* 0x000fe40000000000 */
[----:B------:R-:W-:Y:S02]  /*2380*/  @!P1 LEA.HI R24, R32, R32, RZ, 0x1 ;  /* 0x0000002020189211 */ /* 0x000fe400078f08ff */
[----:B------:R-:W-:Y:S02]  /*2390*/  FSEL R31, R31, RZ, P0 ;  /* 0x000000ff1f1f7208 */ /* 0x000fe40000000000 */
[----:B------:R-:W-:-:S05]  /*23a0*/  @!P1 SHF.R.S32.HI R24, RZ, 0x1, R24 ;  /* 0x00000001ff189819 */ /* 0x000fca0000011418 */
[----:B------:R-:W-:Y:S02]  /*23b0*/  @!P1 IMAD.IADD R25, R32, 0x1, -R24 ;  /* 0x0000000120199824 */ /* 0x000fe400078e0a18 */
[----:B------:R-:W-:Y:S02]  /*23c0*/  @!P1 IMAD R27, R24, 0x100000, R27 ;  /* 0x00100000181b9824 */ /* 0x000fe400078e021b */
[----:B------:R-:W-:Y:S01]  /*23d0*/  @!P1 IMAD.MOV.U32 R24, RZ, RZ, RZ ;  /* 0x000000ffff189224 */ /* 0x000fe200078e00ff */
[----:B------:R-:W-:-:S06]  /*23e0*/  @!P1 LEA R25, R25, 0x3ff00000, 0x14 ;  /* 0x3ff0000019199811 */ /* 0x000fcc00078ea0ff */
[----:B------:R-:W-:-:S11]  /*23f0*/  @!P1 DMUL R30, R26, R24 ;  /* 0x000000181a1e9228 */ /* 0x000fd60000000000 */
.L_x_40:
[----:B------:R-:W-:Y:S01]  /*2400*/  DFMA R28, R28, R30, R30 ;  /* 0x0000001e1c1c722b */ /* 0x000fe2000000001e */
[----:B------:R-:W-:Y:S01]  /*2410*/  IMAD.MOV.U32 R45, RZ, RZ, 0x0 ;  /* 0x00000000ff2d7424 */ /* 0x000fe200078e00ff */
[----:B------:R-:W-:-:S08]  /*2420*/  DSETP.NEU.AND P0, PT, |R30|, +INF , PT ;  /* 0x7ff000001e00742a */ /* 0x000fd00003f0d200 */
[----:B------:R-:W-:Y:S02]  /*2430*/  FSEL R24, R30, R28, !P0 ;  /* 0x0000001c1e187208 */ /* 0x000fe40004000000 */
[----:B------:R-:W-:Y:S01]  /*2440*/  FSEL R25, R31, R29, !P0 ;  /* 0x0000001d1f197208 */ /* 0x000fe20004000000 */
[----:B------:R-:W-:Y:S06]  /*2450*/  RET.REL.NODEC R44 `(_Z13pointsClusterPiP5PointS1_iii) ;  /* 0xffffffd82ce87950 */ /* 0x000fec0003c3ffff */
.L_x_41:
[----:B------:R-:W-:-:S00]  /*2460*/  BRA `(.L_x_41) ;  /* 0xfffffffc00fc7947 */ /* 0x000fc0000383ffff */
[----:B------:R-:W-:-:S00]  /*2470*/  NOP ;  /* 0x0000000000007918 */ /* 0x000fc00000000000 */
        /* <DEDUP_REMOVED lines=8> */
.L_x_43:


//--------------------- .nv.shared.reserved.0     --------------------------
	.section	.nv.shared.reserved.0,"aw",@nobits
	.weak		__nv_reservedSMEM_offset_0_alias
	.size		__nv_reservedSMEM_offset_0_alias, 0, 64
	.other		__nv_reservedSMEM_offset_0_alias,@"STO_CUDA_RESERVED_SHARED STV_DEFAULT"
__nv_reservedSMEM_offset_0_alias:
	.zero		0
	.zero		64


//--------------------- .nv.constant0._Z13pointsClusterPiP5PointS1_iii --------------------------
	.section	.nv.constant0._Z13pointsClusterPiP5PointS1_iii,"a",@progbits
	.sectionflags	@""
	.align	4
.nv.constant0._Z13pointsClusterPiP5PointS1_iii:
	.zero		932


//--------------------- SYMBOLS --------------------------

	.type		.nv.reservedSmem.offset0,@object
	.size		.nv.reservedSmem.offset0,0x4
